	.target	sm_90a

	.elftype	@"ET_EXEC"


//--------------------- .note.nv.tkinfo           --------------------------
	.section	.note.nv.tkinfo,"",@"SHT_NOTE"
	.sectionflags	@"SHF_NOTE_NV_TKINFO"
	.tkinfo
        /*0018*/ 	.word	0x00000002
        /*0030*/ 	.string	""
        /*0030*/ 	.string	"ptxas"
        /*0030*/ 	.string	"Cuda compilation tools, release 13.0, V13.0.88"
        /*0030*/ 	.string	"Build cuda_13.0.r13.0/compiler.36424714_0"
        /*0030*/ 	.string	"-arch sm_90a -m 64 "



//--------------------- .note.nv.cuinfo           --------------------------
	.section	.note.nv.cuinfo,"",@"SHT_NOTE"
	.sectionflags	@"SHF_NOTE_NV_CUINFO"
        /*0018*/ 	.short	0x0002
        /*001a*/ 	.short	0x005a
        /*001c*/ 	.short	0x0082
	.zero		2


//--------------------- .nv.info                  --------------------------
	.section	.nv.info,"",@"SHT_CUDA_INFO"
	.align	4


	//----- nvinfo : EIATTR_REGCOUNT
	.align		4
        /*0000*/ 	.byte	0x04, 0x2f
        /*0002*/ 	.short	(.L_15 - .L_14)
	.align		4
.L_14:
        /*0004*/ 	.word	index@(_ZN7cutlass13device_kernelINS_4gemm6kernel13GemmUniversalIN4cute5tupleIJiiiiEEENS1_10collective13CollectiveMmaINS1_34MainloopSm90TmaGmmaWarpSpecializedILi4ENS5_IJNS4_1CILi2EEESB_NSA_ILi1EEEEEENS1_32KernelTmaWarpSpecializedPingpongEEENS5_IJNSA_ILi64EEENSA_ILi256EEENSA_ILi32EEEEEENS_6half_tENS5_IJlSC_lEEESK_SL_NS4_8TiledMMAINS4_8MMA_AtomIJNS4_4SM904GMMA26MMA_64x256x16_F32F16F16_SSILNSP_5MajorE0ELSR_0ELNSP_7ScaleInE1ELSS_1EEEEEENS4_6LayoutINS5_IJSC_SC_SC_EEENS5_IJNSA_ILi0EEESX_SX_EEEEENS5_IJNS4_10UnderscoreES10_S10_EEEEENS4_23SM90_TMA_LOAD_MULTICASTENS4_14ComposedLayoutINS4_7SwizzleILi2ELi4ELi3EEENS4_18smem_ptr_flag_bitsILi16EEENSV_INS5_IJNSA_ILi8EEESI_EEENS5_IJSI_SC_EEEEEEEvNS4_8identityES13_S1D_vS1E_EENS_8epilogue10collective6detail29Sm90TmaWarpSpecializedAdapterINS1H_15DefaultEpilogueISK_SL_SL_NS1G_6thread17LinearCombinationISK_Li1EffLNS1L_9ScaleType4KindE0ELNS_15FloatRoundStyleE2ESK_EENS1_15EpilogueDefaultEEEEEvvEEEEvNT_6ParamsE)
        /*0008*/ 	.word	0x000000a8


	//----- nvinfo : EIATTR_FRAME_SIZE
	.align		4
.L_15:
        /*000c*/ 	.byte	0x04, 0x11
        /*000e*/ 	.short	(.L_17 - .L_16)
	.align		4
.L_16:
        /*0010*/ 	.word	index@(_ZN7cutlass13device_kernelINS_4gemm6kernel13GemmUniversalIN4cute5tupleIJiiiiEEENS1_10collective13CollectiveMmaINS1_34MainloopSm90TmaGmmaWarpSpecializedILi4ENS5_IJNS4_1CILi2EEESB_NSA_ILi1EEEEEENS1_32KernelTmaWarpSpecializedPingpongEEENS5_IJNSA_ILi64EEENSA_ILi256EEENSA_ILi32EEEEEENS_6half_tENS5_IJlSC_lEEESK_SL_NS4_8TiledMMAINS4_8MMA_AtomIJNS4_4SM904GMMA26MMA_64x256x16_F32F16F16_SSILNSP_5MajorE0ELSR_0ELNSP_7ScaleInE1ELSS_1EEEEEENS4_6LayoutINS5_IJSC_SC_SC_EEENS5_IJNSA_ILi0EEESX_SX_EEEEENS5_IJNS4_10UnderscoreES10_S10_EEEEENS4_23SM90_TMA_LOAD_MULTICASTENS4_14ComposedLayoutINS4_7SwizzleILi2ELi4ELi3EEENS4_18smem_ptr_flag_bitsILi16EEENSV_INS5_IJNSA_ILi8EEESI_EEENS5_IJSI_SC_EEEEEEEvNS4_8identityES13_S1D_vS1E_EENS_8epilogue10collective6detail29Sm90TmaWarpSpecializedAdapterINS1H_15DefaultEpilogueISK_SL_SL_NS1G_6thread17LinearCombinationISK_Li1EffLNS1L_9ScaleType4KindE0ELNS_15FloatRoundStyleE2ESK_EENS1_15EpilogueDefaultEEEEEvvEEEEvNT_6ParamsE)
        /*0014*/ 	.word	0x00000000


	//----- nvinfo : EIATTR_MIN_STACK_SIZE
	.align		4
.L_17:
        /*0018*/ 	.byte	0x04, 0x12
        /*001a*/ 	.short	(.L_19 - .L_18)
	.align		4
.L_18:
        /*001c*/ 	.word	index@(_ZN7cutlass13device_kernelINS_4gemm6kernel13GemmUniversalIN4cute5tupleIJiiiiEEENS1_10collective13CollectiveMmaINS1_34MainloopSm90TmaGmmaWarpSpecializedILi4ENS5_IJNS4_1CILi2EEESB_NSA_ILi1EEEEEENS1_32KernelTmaWarpSpecializedPingpongEEENS5_IJNSA_ILi64EEENSA_ILi256EEENSA_ILi32EEEEEENS_6half_tENS5_IJlSC_lEEESK_SL_NS4_8TiledMMAINS4_8MMA_AtomIJNS4_4SM904GMMA26MMA_64x256x16_F32F16F16_SSILNSP_5MajorE0ELSR_0ELNSP_7ScaleInE1ELSS_1EEEEEENS4_6LayoutINS5_IJSC_SC_SC_EEENS5_IJNSA_ILi0EEESX_SX_EEEEENS5_IJNS4_10UnderscoreES10_S10_EEEEENS4_23SM90_TMA_LOAD_MULTICASTENS4_14ComposedLayoutINS4_7SwizzleILi2ELi4ELi3EEENS4_18smem_ptr_flag_bitsILi16EEENSV_INS5_IJNSA_ILi8EEESI_EEENS5_IJSI_SC_EEEEEEEvNS4_8identityES13_S1D_vS1E_EENS_8epilogue10collective6detail29Sm90TmaWarpSpecializedAdapterINS1H_15DefaultEpilogueISK_SL_SL_NS1G_6thread17LinearCombinationISK_Li1EffLNS1L_9ScaleType4KindE0ELNS_15FloatRoundStyleE2ESK_EENS1_15EpilogueDefaultEEEEEvvEEEEvNT_6ParamsE)
        /*0020*/ 	.word	0x00000000
.L_19:


//--------------------- .nv.compat                --------------------------
	.section	.nv.compat,"",@"SHT_CUDA_COMPAT_INFO"
	.align	4
        /*0000*/ 	.byte	0x02, 0x09, 0x01, 0x00, 0x02, 0x02, 0x04, 0x00, 0x02, 0x05, 0x05, 0x00, 0x03, 0x07, 0x01, 0x01
        /*0010*/ 	.byte	0x02, 0x03, 0x01, 0x00, 0x02, 0x06, 0x01, 0x00, 0x04, 0x0b, 0x08, 0x00, 0x00, 0x00, 0x00, 0x00
        /*0020*/ 	.byte	0x00, 0x00, 0x00, 0x00


//--------------------- .nv.info._ZN7cutlass13device_kernelINS_4gemm6kernel13GemmUniversalIN4cute5tupleIJiiiiEEENS1_10collective13CollectiveMmaINS1_34MainloopSm90TmaGmmaWarpSpecializedILi4ENS5_IJNS4_1CILi2EEESB_NSA_ILi1EEEEEENS1_32KernelTmaWarpSpecializedPingpongEEENS5_IJNSA_ILi64EEENSA_ILi256EEENSA_ILi32EEEEEENS_6half_tENS5_IJlSC_lEEESK_SL_NS4_8TiledMMAINS4_8MMA_AtomIJNS4_4SM904GMMA26MMA_64x256x16_F32F16F16_SSILNSP_5MajorE0ELSR_0ELNSP_7ScaleInE1ELSS_1EEEEEENS4_6LayoutINS5_IJSC_SC_SC_EEENS5_IJNSA_ILi0EEESX_SX_EEEEENS5_IJNS4_10UnderscoreES10_S10_EEEEENS4_23SM90_TMA_LOAD_MULTICASTENS4_14ComposedLayoutINS4_7SwizzleILi2ELi4ELi3EEENS4_18smem_ptr_flag_bitsILi16EEENSV_INS5_IJNSA_ILi8EEESI_EEENS5_IJSI_SC_EEEEEEEvNS4_8identityES13_S1D_vS1E_EENS_8epilogue10collective6detail29Sm90TmaWarpSpecializedAdapterINS1H_15DefaultEpilogueISK_SL_SL_NS1G_6thread17LinearCombinationISK_Li1EffLNS1L_9ScaleType4KindE0ELNS_15FloatRoundStyleE2ESK_EENS1_15EpilogueDefaultEEEEEvvEEEEvNT_6ParamsE --------------------------
	.section	.nv.info._ZN7cutlass13device_kernelINS_4gemm6kernel13GemmUniversalIN4cute5tupleIJiiiiEEENS1_10collective13CollectiveMmaINS1_34MainloopSm90TmaGmmaWarpSpecializedILi4ENS5_IJNS4_1CILi2EEESB_NSA_ILi1EEEEEENS1_32KernelTmaWarpSpecializedPingpongEEENS5_IJNSA_ILi64EEENSA_ILi256EEENSA_ILi32EEEEEENS_6half_tENS5_IJlSC_lEEESK_SL_NS4_8TiledMMAINS4_8MMA_AtomIJNS4_4SM904GMMA26MMA_64x256x16_F32F16F16_SSILNSP_5MajorE0ELSR_0ELNSP_7ScaleInE1ELSS_1EEEEEENS4_6LayoutINS5_IJSC_SC_SC_EEENS5_IJNSA_ILi0EEESX_SX_EEEEENS5_IJNS4_10UnderscoreES10_S10_EEEEENS4_23SM90_TMA_LOAD_MULTICASTENS4_14ComposedLayoutINS4_7SwizzleILi2ELi4ELi3EEENS4_18smem_ptr_flag_bitsILi16EEENSV_INS5_IJNSA_ILi8EEESI_EEENS5_IJSI_SC_EEEEEEEvNS4_8identityES13_S1D_vS1E_EENS_8epilogue10collective6detail29Sm90TmaWarpSpecializedAdapterINS1H_15DefaultEpilogueISK_SL_SL_NS1G_6thread17LinearCombinationISK_Li1EffLNS1L_9ScaleType4KindE0ELNS_15FloatRoundStyleE2ESK_EENS1_15EpilogueDefaultEEEEEvvEEEEvNT_6ParamsE,"",@"SHT_CUDA_INFO"
	.sectionflags	@""
	.align	4


	//----- nvinfo : EIATTR_CUDA_API_VERSION
	.align		4
        /*0000*/ 	.byte	0x04, 0x37
        /*0002*/ 	.short	(.L_21 - .L_20)
.L_20:
        /*0004*/ 	.word	0x00000082


	//----- nvinfo : EIATTR_KPARAM_INFO
	.align		4
.L_21:
        /*0008*/ 	.byte	0x04, 0x17
        /*000a*/ 	.short	(.L_23 - .L_22)
.L_22:
        /*000c*/ 	.word	0x00000000
        /*0010*/ 	.short	0x0000
        /*0012*/ 	.short	0x0070
        /*0014*/ 	.byte	0x00, 0xf0, 0x01, 0x10


	//----- nvinfo : EIATTR_SPARSE_MMA_MASK
	.align		4
.L_23:
        /*0018*/ 	.byte	0x03, 0x50
        /*001a*/ 	.short	0x0000


	//----- nvinfo : EIATTR_MAXREG_COUNT
	.align		4
        /*001c*/ 	.byte	0x03, 0x1b
        /*001e*/ 	.short	0x00a8


	//----- nvinfo : EIATTR_NUM_BARRIERS
	.align		4
        /*0020*/ 	.byte	0x02, 0x4c
        /*0022*/ 	.byte	0x01
	.zero		1


	//----- nvinfo : EIATTR_EXTERNS
	.align		4
        /*0024*/ 	.byte	0x04, 0x0f
        /*0026*/ 	.short	(.L_25 - .L_24)


	//   ....[0]....
	.align		4
.L_24:
        /*0028*/ 	.word	index@(__assertfail)


	//----- nvinfo : EIATTR_MERCURY_ISA_VERSION
	.align		4
.L_25:
        /*002c*/ 	.byte	0x03, 0x5f
        /*002e*/ 	.short	0x0101


	//----- nvinfo : EIATTR_INT_WARP_WIDE_INSTR_OFFSETS
	.align		4
        /*0030*/ 	.byte	0x04, 0x31
        /*0032*/ 	.short	(.L_27 - .L_26)


	//   ....[0]....
.L_26:
        /*0034*/ 	.word	0x000005a0


	//   ....[1]....
        /*0038*/ 	.word	0x00000600


	//   ....[2]....
        /*003c*/ 	.word	0x00000690


	//   ....[3]....
        /*0040*/ 	.word	0x000006a0


	//   ....[4]....
        /*0044*/ 	.word	0x000006b0


	//   ....[5]....
        /*0048*/ 	.word	0x000006d0


	//   ....[6]....
        /*004c*/ 	.word	0x000007f0


	//   ....[7]....
        /*0050*/ 	.word	0x00000800


	//   ....[8]....
        /*0054*/ 	.word	0x00001f70


	//----- nvinfo : EIATTR_COOP_GROUP_MASK_REGIDS
	.align		4
.L_27:
        /*0058*/ 	.byte	0x04, 0x29
        /*005a*/ 	.short	(.L_29 - .L_28)


	//   ....[0]....
.L_28:
        /*005c*/ 	.word	0xffffffff


	//   ....[1]....
        /*0060*/ 	.word	0xffffffff


	//   ....[2]....
        /*0064*/ 	.word	0xffffffff


	//   ....[3]....
        /*0068*/ 	.word	0xffffffff


	//   ....[4]....
        /*006c*/ 	.word	0xffffffff


	//   ....[5]....
        /*0070*/ 	.word	0xffffffff


	//   ....[6]....
        /*0074*/ 	.word	0xffffffff


	//----- nvinfo : EIATTR_COOP_GROUP_INSTR_OFFSETS
	.align		4
.L_29:
        /*0078*/ 	.byte	0x04, 0x28
        /*007a*/ 	.short	(.L_31 - .L_30)


	//   ....[0]....
.L_30:
        /*007c*/ 	.word	0x00000060


	//   ....[1]....
        /*0080*/ 	.word	0x00000080


	//   ....[2]....
        /*0084*/ 	.word	0x00000180


	//   ....[3]....
        /*0088*/ 	.word	0x000003b0


	//   ....[4]....
        /*008c*/ 	.word	0x000003f0


	//   ....[5]....
        /*0090*/ 	.word	0x00000720


	//   ....[6]....
        /*0094*/ 	.word	0x00000980


	//----- nvinfo : EIATTR_REG_RECONFIG
	.align		4
.L_31:
        /*0098*/ 	.byte	0x01, 0x54
	.zero		2


	//----- nvinfo : EIATTR_SYSCALL_OFFSETS
	.align		4
        /*009c*/ 	.byte	0x04, 0x46
        /*009e*/ 	.short	(.L_33 - .L_32)


	//   ....[0]....
.L_32:
        /*00a0*/ 	.word	0x000018e0


	//----- nvinfo : EIATTR_MBARRIER_INSTR_OFFSETS
	.align		4
.L_33:
        /*00a4*/ 	.byte	0x04, 0x39
        /*00a6*/ 	.short	(.L_35 - .L_34)


	//   ....[0]....
.L_34:
        /*00a8*/ 	.word	0x00000300
        /*00ac*/ 	.word	0x000000ff
        /*00b0*/ 	.word	0x00000000
        /*00b4*/ 	.short	0x0100
        /*00b6*/ 	.byte	0x07
	.zero		1


	//   ....[1]....
        /*00b8*/ 	.word	0x00000310
        /*00bc*/ 	.word	0x000000ff
        /*00c0*/ 	.word	0x00000020
        /*00c4*/ 	.short	0x0100
        /*00c6*/ 	.byte	0x07
	.zero		1


	//   ....[2]....
        /*00c8*/ 	.word	0x00000320
        /*00cc*/ 	.word	0x000000ff
        /*00d0*/ 	.word	0x00000008
        /*00d4*/ 	.short	0x0100
        /*00d6*/ 	.byte	0x07
	.zero		1


	//   ....[3]....
        /*00d8*/ 	.word	0x00000330
        /*00dc*/ 	.word	0x000000ff
        /*00e0*/ 	.word	0x00000028
        /*00e4*/ 	.short	0x0100
        /*00e6*/ 	.byte	0x07
	.zero		1


	//   ....[4]....
        /*00e8*/ 	.word	0x00000340
        /*00ec*/ 	.word	0x000000ff
        /*00f0*/ 	.word	0x00000010
        /*00f4*/ 	.short	0x0100
        /*00f6*/ 	.byte	0x07
	.zero		1


	//   ....[5]....
        /*00f8*/ 	.word	0x00000350
        /*00fc*/ 	.word	0x000000ff
        /*0100*/ 	.word	0x00000030
        /*0104*/ 	.short	0x0100
        /*0106*/ 	.byte	0x07
	.zero		1


	//   ....[6]....
        /*0108*/ 	.word	0x00000360
        /*010c*/ 	.word	0x000000ff
        /*0110*/ 	.word	0x00000018
        /*0114*/ 	.short	0x0100
        /*0116*/ 	.byte	0x07
	.zero		1


	//   ....[7]....
        /*0118*/ 	.word	0x00000370
        /*011c*/ 	.word	0x000000ff
        /*0120*/ 	.word	0x00000038
        /*0124*/ 	.short	0x0100
        /*0126*/ 	.byte	0x07
	.zero		1


	//   ....[8]....
        /*0128*/ 	.word	0x00000840
        /*012c*/ 	.word	0x000000ff
        /*0130*/ 	.word	0x00000070
        /*0134*/ 	.short	0x0100
        /*0136*/ 	.byte	0x0c
	.zero		1


	//   ....[9]....
        /*0138*/ 	.word	0x000008a0
        /*013c*/ 	.word	0x000000ff
        /*0140*/ 	.word	0x00000078
        /*0144*/ 	.short	0x0100
        /*0146*/ 	.byte	0x0c
	.zero		1


	//   ....[10]....
        /*0148*/ 	.word	0x000008d0
        /*014c*/ 	.word	0x000000ff
        /*0150*/ 	.word	0x00000050
        /*0154*/ 	.short	0x0100
        /*0156*/ 	.byte	0x0d
	.zero		1


	//   ....[11]....
        /*0158*/ 	.word	0x00000910
        /*015c*/ 	.word	0x000000ff
        /*0160*/ 	.word	0x00000058
        /*0164*/ 	.short	0x0100
        /*0166*/ 	.byte	0x0d
	.zero		1


	//   ....[12]....
        /*0168*/ 	.word	0x00000920
        /*016c*/ 	.word	0x000000ff
        /*0170*/ 	.word	0x00000060
        /*0174*/ 	.short	0x0100
        /*0176*/ 	.byte	0x0d
	.zero		1


	//   ....[13]....
        /*0178*/ 	.word	0x00000930
        /*017c*/ 	.word	0x000000ff
        /*0180*/ 	.word	0x00000068
        /*0184*/ 	.short	0x0100
        /*0186*/ 	.byte	0x0d
	.zero		1


	//   ....[14]....
        /*0188*/ 	.word	0x000017c0
        /*018c*/ 	.word	0x0000009d
        /*0190*/ 	.word	0x00000000
        /*0194*/ 	.short	0x010a
        /*0196*/ 	.byte	0x2e
	.zero		1


	//   ....[15]....
        /*0198*/ 	.word	0x00001970
        /*019c*/ 	.word	0x00000003
        /*01a0*/ 	.word	0x00000000
        /*01a4*/ 	.short	0x010a
        /*01a6*/ 	.byte	0x3f
	.zero		1


	//   ....[16]....
        /*01a8*/ 	.word	0x000019d0
        /*01ac*/ 	.word	0x00000003
        /*01b0*/ 	.word	0x00000000
        /*01b4*/ 	.short	0x010a
        /*01b6*/ 	.byte	0x3f
	.zero		1


	//   ....[17]....
        /*01b8*/ 	.word	0x00001c40
        /*01bc*/ 	.word	0x000000ff
        /*01c0*/ 	.word	0x00000000
        /*01c4*/ 	.short	0x010a
        /*01c6*/ 	.byte	0x04
	.zero		1


	//   ....[18]....
        /*01c8*/ 	.word	0x00001c80
        /*01cc*/ 	.word	0x000000ff
        /*01d0*/ 	.word	0x00000000
        /*01d4*/ 	.short	0x010a
        /*01d6*/ 	.byte	0x04
	.zero		1


	//   ....[19]....
        /*01d8*/ 	.word	0x00001e00
        /*01dc*/ 	.word	0x00000004
        /*01e0*/ 	.word	0x00000000
        /*01e4*/ 	.short	0x0101
        /*01e6*/ 	.byte	0x3f
	.zero		1


	//   ....[20]....
        /*01e8*/ 	.word	0x00001f00
        /*01ec*/ 	.word	0x0000009e
        /*01f0*/ 	.word	0x00000000
        /*01f4*/ 	.short	0x0101
        /*01f6*/ 	.byte	0x2f
	.zero		1


	//   ....[21]....
        /*01f8*/ 	.word	0x00001ff0
        /*01fc*/ 	.word	0x00000000
        /*0200*/ 	.word	0x00000000
        /*0204*/ 	.short	0x0101
        /*0206*/ 	.byte	0x3f
	.zero		1


	//   ....[22]....
        /*0208*/ 	.word	0x000020b0
        /*020c*/ 	.word	0x0000009d
        /*0210*/ 	.word	0x00000010
        /*0214*/ 	.short	0x010a
        /*0216*/ 	.byte	0x2e
	.zero		1


	//   ....[23]....
        /*0218*/ 	.word	0x00009e60
        /*021c*/ 	.word	0x000000a0
        /*0220*/ 	.word	0x00000000
        /*0224*/ 	.short	0x0101
        /*0226*/ 	.byte	0x2f
	.zero		1


	//   ....[24]....
        /*0228*/ 	.word	0x0000a960
        /*022c*/ 	.word	0x00000007
        /*0230*/ 	.word	0x00000020
        /*0234*/ 	.short	0x010a
        /*0236*/ 	.byte	0x3f
	.zero		1


	//   ....[25]....
        /*0238*/ 	.word	0x0000ad40
        /*023c*/ 	.word	0x00000002
        /*0240*/ 	.word	0x00000078
        /*0244*/ 	.short	0x0101
        /*0246*/ 	.byte	0x3f
	.zero		1


	//   ....[26]....
        /*0248*/ 	.word	0x0000b4c0
        /*024c*/ 	.word	0x00000005
        /*0250*/ 	.word	0x00000000
        /*0254*/ 	.short	0x010a
        /*0256*/ 	.byte	0x3f
	.zero		1


	//   ....[27]....
        /*0258*/ 	.word	0x0000b540
        /*025c*/ 	.word	0x00000007
        /*0260*/ 	.word	0x00000000
        /*0264*/ 	.short	0x010a
        /*0266*/ 	.byte	0x3f
	.zero		1


	//   ....[28]....
        /*0268*/ 	.word	0x0000b5d0
        /*026c*/ 	.word	0x00000006
        /*0270*/ 	.word	0x00000000
        /*0274*/ 	.short	0x010a
        /*0276*/ 	.byte	0x3f
	.zero		1


	//   ....[29]....
        /*0278*/ 	.word	0x0000b660
        /*027c*/ 	.word	0x00000003
        /*0280*/ 	.word	0x00000000
        /*0284*/ 	.short	0x010a
        /*0286*/ 	.byte	0x3f
	.zero		1


	//   ....[30]....
        /*0288*/ 	.word	0x0000b6c0
        /*028c*/ 	.word	0x0000009f
        /*0290*/ 	.word	0x00000000
        /*0294*/ 	.short	0x010a
        /*0296*/ 	.byte	0x3f
	.zero		1


	//   ....[31]....
        /*0298*/ 	.word	0x0000b710
        /*029c*/ 	.word	0x00000003
        /*02a0*/ 	.word	0x00000000
        /*02a4*/ 	.short	0x010a
        /*02a6*/ 	.byte	0x3f
	.zero		1


	//   ....[32]....
        /*02a8*/ 	.word	0x0000b770
        /*02ac*/ 	.word	0x00000005
        /*02b0*/ 	.word	0x00000000
        /*02b4*/ 	.short	0x010a
        /*02b6*/ 	.byte	0x3f
	.zero		1


	//   ....[33]....
        /*02b8*/ 	.word	0x0000b7c0
        /*02bc*/ 	.word	0x0000009f
        /*02c0*/ 	.word	0x00000010
        /*02c4*/ 	.short	0x010a
        /*02c6*/ 	.byte	0x3f
	.zero		1


	//   ....[34]....
        /*02c8*/ 	.word	0x0000b890
        /*02cc*/ 	.word	0x00000007
        /*02d0*/ 	.word	0x00000020
        /*02d4*/ 	.short	0x010a
        /*02d6*/ 	.byte	0x3f
	.zero		1


	//   ....[35]....
        /*02d8*/ 	.word	0x0000b960
        /*02dc*/ 	.word	0x00000005
        /*02e0*/ 	.word	0x00000000
        /*02e4*/ 	.short	0x010a
        /*02e6*/ 	.byte	0x3f
	.zero		1


	//   ....[36]....
        /*02e8*/ 	.word	0x0000b9b0
        /*02ec*/ 	.word	0x00000007
        /*02f0*/ 	.word	0x00000000
        /*02f4*/ 	.short	0x010a
        /*02f6*/ 	.byte	0x3f
	.zero		1


	//   ....[37]....
        /*02f8*/ 	.word	0x0000ba00
        /*02fc*/ 	.word	0x00000006
        /*0300*/ 	.word	0x00000000
        /*0304*/ 	.short	0x010a
        /*0306*/ 	.byte	0x3f
	.zero		1


	//----- nvinfo : EIATTR_NUM_MBARRIERS
	.align		4
.L_35:
        /*0308*/ 	.byte	0x03, 0x38
        /*030a*/ 	.short	0x000e


	//----- nvinfo : EIATTR_EXIT_INSTR_OFFSETS
	.align		4
        /*030c*/ 	.byte	0x04, 0x1c
        /*030e*/ 	.short	(.L_37 - .L_36)


	//   ....[0]....
.L_36:
        /*0310*/ 	.word	0x00001490


	//   ....[1]....
        /*0314*/ 	.word	0x000014f0


	//   ....[2]....
        /*0318*/ 	.word	0x0000a570


	//   ....[3]....
        /*031c*/ 	.word	0x0000a5a0


	//   ....[4]....
        /*0320*/ 	.word	0x0000b6b0


	//----- nvinfo : EIATTR_MAX_THREADS
	.align		4
.L_37:
        /*0324*/ 	.byte	0x04, 0x05
        /*0326*/ 	.short	(.L_39 - .L_38)
.L_38:
        /*0328*/ 	.word	0x00000180
        /*032c*/ 	.word	0x00000001
        /*0330*/ 	.word	0x00000001


	//----- nvinfo : EIATTR_CRS_STACK_SIZE
	.align		4
.L_39:
        /*0334*/ 	.byte	0x04, 0x1e
        /*0336*/ 	.short	(.L_41 - .L_40)
.L_40:
        /*0338*/ 	.word	0x00000000


	//----- nvinfo : EIATTR_CBANK_PARAM_SIZE
	.align		4
.L_41:
        /*033c*/ 	.byte	0x03, 0x19
        /*033e*/ 	.short	0x0470


	//----- nvinfo : EIATTR_PARAM_CBANK
	.align		4
        /*0340*/ 	.byte	0x04, 0x0a
        /*0342*/ 	.short	(.L_43 - .L_42)
	.align		4
.L_42:
        /*0344*/ 	.word	index@(.nv.constant0._ZN7cutlass13device_kernelINS_4gemm6kernel13GemmUniversalIN4cute5tupleIJiiiiEEENS1_10collective13CollectiveMmaINS1_34MainloopSm90TmaGmmaWarpSpecializedILi4ENS5_IJNS4_1CILi2EEESB_NSA_ILi1EEEEEENS1_32KernelTmaWarpSpecializedPingpongEEENS5_IJNSA_ILi64EEENSA_ILi256EEENSA_ILi32EEEEEENS_6half_tENS5_IJlSC_lEEESK_SL_NS4_8TiledMMAINS4_8MMA_AtomIJNS4_4SM904GMMA26MMA_64x256x16_F32F16F16_SSILNSP_5MajorE0ELSR_0ELNSP_7ScaleInE1ELSS_1EEEEEENS4_6LayoutINS5_IJSC_SC_SC_EEENS5_IJNSA_ILi0EEESX_SX_EEEEENS5_IJNS4_10UnderscoreES10_S10_EEEEENS4_23SM90_TMA_LOAD_MULTICASTENS4_14ComposedLayoutINS4_7SwizzleILi2ELi4ELi3EEENS4_18smem_ptr_flag_bitsILi16EEENSV_INS5_IJNSA_ILi8EEESI_EEENS5_IJSI_SC_EEEEEEEvNS4_8identityES13_S1D_vS1E_EENS_8epilogue10collective6detail29Sm90TmaWarpSpecializedAdapterINS1H_15DefaultEpilogueISK_SL_SL_NS1G_6thread17LinearCombinationISK_Li1EffLNS1L_9ScaleType4KindE0ELNS_15FloatRoundStyleE2ESK_EENS1_15EpilogueDefaultEEEEEvvEEEEvNT_6ParamsE)
        /*0348*/ 	.short	0x0210
        /*034a*/ 	.short	0x0470


	//----- nvinfo : EIATTR_SW_WAR
	.align		4
.L_43:
        /*034c*/ 	.byte	0x04, 0x36
        /*034e*/ 	.short	(.L_45 - .L_44)
.L_44:
        /*0350*/ 	.word	0x00000008
.L_45:


//--------------------- .nv.callgraph             --------------------------
	.section	.nv.callgraph,"",@"SHT_CUDA_CALLGRAPH"
	.align	4
	.sectionentsize	8
	.align		4
        /*0000*/ 	.word	0x00000000
	.align		4
        /*0004*/ 	.word	0xffffffff
	.align		4
        /*0008*/ 	.word	index@(_ZN7cutlass13device_kernelINS_4gemm6kernel13GemmUniversalIN4cute5tupleIJiiiiEEENS1_10collective13CollectiveMmaINS1_34MainloopSm90TmaGmmaWarpSpecializedILi4ENS5_IJNS4_1CILi2EEESB_NSA_ILi1EEEEEENS1_32KernelTmaWarpSpecializedPingpongEEENS5_IJNSA_ILi64EEENSA_ILi256EEENSA_ILi32EEEEEENS_6half_tENS5_IJlSC_lEEESK_SL_NS4_8TiledMMAINS4_8MMA_AtomIJNS4_4SM904GMMA26MMA_64x256x16_F32F16F16_SSILNSP_5MajorE0ELSR_0ELNSP_7ScaleInE1ELSS_1EEEEEENS4_6LayoutINS5_IJSC_SC_SC_EEENS5_IJNSA_ILi0EEESX_SX_EEEEENS5_IJNS4_10UnderscoreES10_S10_EEEEENS4_23SM90_TMA_LOAD_MULTICASTENS4_14ComposedLayoutINS4_7SwizzleILi2ELi4ELi3EEENS4_18smem_ptr_flag_bitsILi16EEENSV_INS5_IJNSA_ILi8EEESI_EEENS5_IJSI_SC_EEEEEEEvNS4_8identityES13_S1D_vS1E_EENS_8epilogue10collective6detail29Sm90TmaWarpSpecializedAdapterINS1H_15DefaultEpilogueISK_SL_SL_NS1G_6thread17LinearCombinationISK_Li1EffLNS1L_9ScaleType4KindE0ELNS_15FloatRoundStyleE2ESK_EENS1_15EpilogueDefaultEEEEEvvEEEEvNT_6ParamsE)
	.align		4
        /*000c*/ 	.word	index@(__assertfail)
	.align		4
        /*0010*/ 	.word	0x00000000
	.align		4
        /*0014*/ 	.word	0xfffffffe
	.align		4
        /*0018*/ 	.word	0x00000000
	.align		4
        /*001c*/ 	.word	0xfffffffd
	.align		4
        /*0020*/ 	.word	0x00000000
	.align		4
        /*0024*/ 	.word	0xfffffffc


//--------------------- .nv.constant4             --------------------------
	.section	.nv.constant4,"a",@progbits
	.align	8
	.align		8
.nv.constant4:
        /*0000*/ 	.dword	__assertfail
	.align		8
        /*0008*/ 	.dword	__unnamed_1
	.align		8
        /*0010*/ 	.dword	_ZN39_INTERNAL_83fe4e26_4_k_cu_96931b27_38564cuda3std3__45__cpo5beginE
	.align		8
        /*0018*/ 	.dword	_ZN39_INTERNAL_83fe4e26_4_k_cu_96931b27_38564cuda3std3__45__cpo3endE
	.align		8
        /*0020*/ 	.dword	_ZN39_INTERNAL_83fe4e26_4_k_cu_96931b27_38564cuda3std3__45__cpo6cbeginE
	.align		8
        /*0028*/ 	.dword	_ZN39_INTERNAL_83fe4e26_4_k_cu_96931b27_38564cuda3std3__45__cpo4cendE
	.align		8
        /*0030*/ 	.dword	_ZN39_INTERNAL_83fe4e26_4_k_cu_96931b27_38564cuda3std3__441_GLOBAL__N__83fe4e26_4_k_cu_96931b27_38566ignoreE
	.align		8
        /*0038*/ 	.dword	_ZN39_INTERNAL_83fe4e26_4_k_cu_96931b27_38564cuda3std3__419piecewise_constructE
	.align		8
        /*0040*/ 	.dword	_ZN39_INTERNAL_83fe4e26_4_k_cu_96931b27_38564cuda3std3__48in_placeE
	.align		8
        /*0048*/ 	.dword	_ZN39_INTERNAL_83fe4e26_4_k_cu_96931b27_38564cuda3std6ranges3__45__cpo4swapE
	.align		8
        /*0050*/ 	.dword	_ZN39_INTERNAL_83fe4e26_4_k_cu_96931b27_38564cuda3std6ranges3__45__cpo9iter_moveE
	.align		8
        /*0058*/ 	.dword	_ZN39_INTERNAL_83fe4e26_4_k_cu_96931b27_38564cute7productE
	.align		8
        /*0060*/ 	.dword	_ZN39_INTERNAL_83fe4e26_4_k_cu_96931b27_38564cute1_E
	.align		8
        /*0068*/ 	.dword	$str$22
	.align		8
        /*0070*/ 	.dword	$str$23


//--------------------- .text._ZN7cutlass13device_kernelINS_4gemm6kernel13GemmUniversalIN4cute5tupleIJiiiiEEENS1_10collective13CollectiveMmaINS1_34MainloopSm90TmaGmmaWarpSpecializedILi4ENS5_IJNS4_1CILi2EEESB_NSA_ILi1EEEEEENS1_32KernelTmaWarpSpecializedPingpongEEENS5_IJNSA_ILi64EEENSA_ILi256EEENSA_ILi32EEEEEENS_6half_tENS5_IJlSC_lEEESK_SL_NS4_8TiledMMAINS4_8MMA_AtomIJNS4_4SM904GMMA26MMA_64x256x16_F32F16F16_SSILNSP_5MajorE0ELSR_0ELNSP_7ScaleInE1ELSS_1EEEEEENS4_6LayoutINS5_IJSC_SC_SC_EEENS5_IJNSA_ILi0EEESX_SX_EEEEENS5_IJNS4_10UnderscoreES10_S10_EEEEENS4_23SM90_TMA_LOAD_MULTICASTENS4_14ComposedLayoutINS4_7SwizzleILi2ELi4ELi3EEENS4_18smem_ptr_flag_bitsILi16EEENSV_INS5_IJNSA_ILi8EEESI_EEENS5_IJSI_SC_EEEEEEEvNS4_8identityES13_S1D_vS1E_EENS_8epilogue10collective6detail29Sm90TmaWarpSpecializedAdapterINS1H_15DefaultEpilogueISK_SL_SL_NS1G_6thread17LinearCombinationISK_Li1EffLNS1L_9ScaleType4KindE0ELNS_15FloatRoundStyleE2ESK_EENS1_15EpilogueDefaultEEEEEvvEEEEvNT_6ParamsE --------------------------
	.section	.text._ZN7cutlass13device_kernelINS_4gemm6kernel13GemmUniversalIN4cute5tupleIJiiiiEEENS1_10collective13CollectiveMmaINS1_34MainloopSm90TmaGmmaWarpSpecializedILi4ENS5_IJNS4_1CILi2EEESB_NSA_ILi1EEEEEENS1_32KernelTmaWarpSpecializedPingpongEEENS5_IJNSA_ILi64EEENSA_ILi256EEENSA_ILi32EEEEEENS_6half_tENS5_IJlSC_lEEESK_SL_NS4_8TiledMMAINS4_8MMA_AtomIJNS4_4SM904GMMA26MMA_64x256x16_F32F16F16_SSILNSP_5MajorE0ELSR_0ELNSP_7ScaleInE1ELSS_1EEEEEENS4_6LayoutINS5_IJSC_SC_SC_EEENS5_IJNSA_ILi0EEESX_SX_EEEEENS5_IJNS4_10UnderscoreES10_S10_EEEEENS4_23SM90_TMA_LOAD_MULTICASTENS4_14ComposedLayoutINS4_7SwizzleILi2ELi4ELi3EEENS4_18smem_ptr_flag_bitsILi16EEENSV_INS5_IJNSA_ILi8EEESI_EEENS5_IJSI_SC_EEEEEEEvNS4_8identityES13_S1D_vS1E_EENS_8epilogue10collective6detail29Sm90TmaWarpSpecializedAdapterINS1H_15DefaultEpilogueISK_SL_SL_NS1G_6thread17LinearCombinationISK_Li1EffLNS1L_9ScaleType4KindE0ELNS_15FloatRoundStyleE2ESK_EENS1_15EpilogueDefaultEEEEEvvEEEEvNT_6ParamsE,"ax",@progbits
	.align	128
.text._ZN7cutlass13device_kernelINS_4gemm6kernel13GemmUniversalIN4cute5tupleIJiiiiEEENS1_10collective13CollectiveMmaINS1_34MainloopSm90TmaGmmaWarpSpecializedILi4ENS5_IJNS4_1CILi2EEESB_NSA_ILi1EEEEEENS1_32KernelTmaWarpSpecializedPingpongEEENS5_IJNSA_ILi64EEENSA_ILi256EEENSA_ILi32EEEEEENS_6half_tENS5_IJlSC_lEEESK_SL_NS4_8TiledMMAINS4_8MMA_AtomIJNS4_4SM904GMMA26MMA_64x256x16_F32F16F16_SSILNSP_5MajorE0ELSR_0ELNSP_7ScaleInE1ELSS_1EEEEEENS4_6LayoutINS5_IJSC_SC_SC_EEENS5_IJNSA_ILi0EEESX_SX_EEEEENS5_IJNS4_10UnderscoreES10_S10_EEEEENS4_23SM90_TMA_LOAD_MULTICASTENS4_14ComposedLayoutINS4_7SwizzleILi2ELi4ELi3EEENS4_18smem_ptr_flag_bitsILi16EEENSV_INS5_IJNSA_ILi8EEESI_EEENS5_IJSI_SC_EEEEEEEvNS4_8identityES13_S1D_vS1E_EENS_8epilogue10collective6detail29Sm90TmaWarpSpecializedAdapterINS1H_15DefaultEpilogueISK_SL_SL_NS1G_6thread17LinearCombinationISK_Li1EffLNS1L_9ScaleType4KindE0ELNS_15FloatRoundStyleE2ESK_EENS1_15EpilogueDefaultEEEEEvvEEEEvNT_6ParamsE:
        .type           _ZN7cutlass13device_kernelINS_4gemm6kernel13GemmUniversalIN4cute5tupleIJiiiiEEENS1_10collective13CollectiveMmaINS1_34MainloopSm90TmaGmmaWarpSpecializedILi4ENS5_IJNS4_1CILi2EEESB_NSA_ILi1EEEEEENS1_32KernelTmaWarpSpecializedPingpongEEENS5_IJNSA_ILi64EEENSA_ILi256EEENSA_ILi32EEEEEENS_6half_tENS5_IJlSC_lEEESK_SL_NS4_8TiledMMAINS4_8MMA_AtomIJNS4_4SM904GMMA26MMA_64x256x16_F32F16F16_SSILNSP_5MajorE0ELSR_0ELNSP_7ScaleInE1ELSS_1EEEEEENS4_6LayoutINS5_IJSC_SC_SC_EEENS5_IJNSA_ILi0EEESX_SX_EEEEENS5_IJNS4_10UnderscoreES10_S10_EEEEENS4_23SM90_TMA_LOAD_MULTICASTENS4_14ComposedLayoutINS4_7SwizzleILi2ELi4ELi3EEENS4_18smem_ptr_flag_bitsILi16EEENSV_INS5_IJNSA_ILi8EEESI_EEENS5_IJSI_SC_EEEEEEEvNS4_8identityES13_S1D_vS1E_EENS_8epilogue10collective6detail29Sm90TmaWarpSpecializedAdapterINS1H_15DefaultEpilogueISK_SL_SL_NS1G_6thread17LinearCombinationISK_Li1EffLNS1L_9ScaleType4KindE0ELNS_15FloatRoundStyleE2ESK_EENS1_15EpilogueDefaultEEEEEvvEEEEvNT_6ParamsE,@function
        .size           _ZN7cutlass13device_kernelINS_4gemm6kernel13GemmUniversalIN4cute5tupleIJiiiiEEENS1_10collective13CollectiveMmaINS1_34MainloopSm90TmaGmmaWarpSpecializedILi4ENS5_IJNS4_1CILi2EEESB_NSA_ILi1EEEEEENS1_32KernelTmaWarpSpecializedPingpongEEENS5_IJNSA_ILi64EEENSA_ILi256EEENSA_ILi32EEEEEENS_6half_tENS5_IJlSC_lEEESK_SL_NS4_8TiledMMAINS4_8MMA_AtomIJNS4_4SM904GMMA26MMA_64x256x16_F32F16F16_SSILNSP_5MajorE0ELSR_0ELNSP_7ScaleInE1ELSS_1EEEEEENS4_6LayoutINS5_IJSC_SC_SC_EEENS5_IJNSA_ILi0EEESX_SX_EEEEENS5_IJNS4_10UnderscoreES10_S10_EEEEENS4_23SM90_TMA_LOAD_MULTICASTENS4_14ComposedLayoutINS4_7SwizzleILi2ELi4ELi3EEENS4_18smem_ptr_flag_bitsILi16EEENSV_INS5_IJNSA_ILi8EEESI_EEENS5_IJSI_SC_EEEEEEEvNS4_8identityES13_S1D_vS1E_EENS_8epilogue10collective6detail29Sm90TmaWarpSpecializedAdapterINS1H_15DefaultEpilogueISK_SL_SL_NS1G_6thread17LinearCombinationISK_Li1EffLNS1L_9ScaleType4KindE0ELNS_15FloatRoundStyleE2ESK_EENS1_15EpilogueDefaultEEEEEvvEEEEvNT_6ParamsE,(.L_x_328 - _ZN7cutlass13device_kernelINS_4gemm6kernel13GemmUniversalIN4cute5tupleIJiiiiEEENS1_10collective13CollectiveMmaINS1_34MainloopSm90TmaGmmaWarpSpecializedILi4ENS5_IJNS4_1CILi2EEESB_NSA_ILi1EEEEEENS1_32KernelTmaWarpSpecializedPingpongEEENS5_IJNSA_ILi64EEENSA_ILi256EEENSA_ILi32EEEEEENS_6half_tENS5_IJlSC_lEEESK_SL_NS4_8TiledMMAINS4_8MMA_AtomIJNS4_4SM904GMMA26MMA_64x256x16_F32F16F16_SSILNSP_5MajorE0ELSR_0ELNSP_7ScaleInE1ELSS_1EEEEEENS4_6LayoutINS5_IJSC_SC_SC_EEENS5_IJNSA_ILi0EEESX_SX_EEEEENS5_IJNS4_10UnderscoreES10_S10_EEEEENS4_23SM90_TMA_LOAD_MULTICASTENS4_14ComposedLayoutINS4_7SwizzleILi2ELi4ELi3EEENS4_18smem_ptr_flag_bitsILi16EEENSV_INS5_IJNSA_ILi8EEESI_EEENS5_IJSI_SC_EEEEEEEvNS4_8identityES13_S1D_vS1E_EENS_8epilogue10collective6detail29Sm90TmaWarpSpecializedAdapterINS1H_15DefaultEpilogueISK_SL_SL_NS1G_6thread17LinearCombinationISK_Li1EffLNS1L_9ScaleType4KindE0ELNS_15FloatRoundStyleE2ESK_EENS1_15EpilogueDefaultEEEEEvvEEEEvNT_6ParamsE)
        .other          _ZN7cutlass13device_kernelINS_4gemm6kernel13GemmUniversalIN4cute5tupleIJiiiiEEENS1_10collective13CollectiveMmaINS1_34MainloopSm90TmaGmmaWarpSpecializedILi4ENS5_IJNS4_1CILi2EEESB_NSA_ILi1EEEEEENS1_32KernelTmaWarpSpecializedPingpongEEENS5_IJNSA_ILi64EEENSA_ILi256EEENSA_ILi32EEEEEENS_6half_tENS5_IJlSC_lEEESK_SL_NS4_8TiledMMAINS4_8MMA_AtomIJNS4_4SM904GMMA26MMA_64x256x16_F32F16F16_SSILNSP_5MajorE0ELSR_0ELNSP_7ScaleInE1ELSS_1EEEEEENS4_6LayoutINS5_IJSC_SC_SC_EEENS5_IJNSA_ILi0EEESX_SX_EEEEENS5_IJNS4_10UnderscoreES10_S10_EEEEENS4_23SM90_TMA_LOAD_MULTICASTENS4_14ComposedLayoutINS4_7SwizzleILi2ELi4ELi3EEENS4_18smem_ptr_flag_bitsILi16EEENSV_INS5_IJNSA_ILi8EEESI_EEENS5_IJSI_SC_EEEEEEEvNS4_8identityES13_S1D_vS1E_EENS_8epilogue10collective6detail29Sm90TmaWarpSpecializedAdapterINS1H_15DefaultEpilogueISK_SL_SL_NS1G_6thread17LinearCombinationISK_Li1EffLNS1L_9ScaleType4KindE0ELNS_15FloatRoundStyleE2ESK_EENS1_15EpilogueDefaultEEEEEvvEEEEvNT_6ParamsE,@"STO_CUDA_ENTRY STV_DEFAULT"
_ZN7cutlass13device_kernelINS_4gemm6kernel13GemmUniversalIN4cute5tupleIJiiiiEEENS1_10collective13CollectiveMmaINS1_34MainloopSm90TmaGmmaWarpSpecializedILi4ENS5_IJNS4_1CILi2EEESB_NSA_ILi1EEEEEENS1_32KernelTmaWarpSpecializedPingpongEEENS5_IJNSA_ILi64EEENSA_ILi256EEENSA_ILi32EEEEEENS_6half_tENS5_IJlSC_lEEESK_SL_NS4_8TiledMMAINS4_8MMA_AtomIJNS4_4SM904GMMA26MMA_64x256x16_F32F16F16_SSILNSP_5MajorE0ELSR_0ELNSP_7ScaleInE1ELSS_1EEEEEENS4_6LayoutINS5_IJSC_SC_SC_EEENS5_IJNSA_ILi0EEESX_SX_EEEEENS5_IJNS4_10UnderscoreES10_S10_EEEEENS4_23SM90_TMA_LOAD_MULTICASTENS4_14ComposedLayoutINS4_7SwizzleILi2ELi4ELi3EEENS4_18smem_ptr_flag_bitsILi16EEENSV_INS5_IJNSA_ILi8EEESI_EEENS5_IJSI_SC_EEEEEEEvNS4_8identityES13_S1D_vS1E_EENS_8epilogue10collective6detail29Sm90TmaWarpSpecializedAdapterINS1H_15DefaultEpilogueISK_SL_SL_NS1G_6thread17LinearCombinationISK_Li1EffLNS1L_9ScaleType4KindE0ELNS_15FloatRoundStyleE2ESK_EENS1_15EpilogueDefaultEEEEEvvEEEEvNT_6ParamsE:
[----:B------:R-:W0:Y:S01]  /*0000*/  LDC R1, c[0x0][0x28] ;  /* 0x00000a00ff017b82 */ /* 0x000e220000000800 */
[----:B------:R-:W1:Y:S01]  /*0010*/  S2R R0, SR_TID.X ;  /* 0x0000000000007919 */ /* 0x000e620000002100 */
[----:B------:R-:W-:Y:S01]  /*0020*/  ELECT P0, URZ, PT ;  /* 0x00000000003f782f */ /* 0x000fe20003800000 */
[----:B------:R-:W-:Y:S01]  /*0030*/  BSSY B0, `(.L_x_0) ;  /* 0x0000014000007945 */ /* 0x000fe20003800000 */
[--C-:B-1----:R-:W-:Y:S02]  /*0040*/  SHF.R.U32.HI R2, RZ, 0x5, R0.reuse ;  /* 0x00000005ff027819 */ /* 0x102fe40000011600 */
[----:B------:R-:W-:-:S03]  /*0050*/  SHF.R.U32.HI R4, RZ, 0x7, R0 ;  /* 0x00000007ff047819 */ /* 0x000fc60000011600 */
[----:B------:R-:W1:Y:S02]  /*0060*/  SHFL.IDX PT, R3, R2, RZ, 0x1f ;  /* 0x00001fff02037589 */ /* 0x000e6400000e0000 */
[----:B-1----:R-:W-:Y:S02]  /*0070*/  R2UR UR6, R3 ;  /* 0x00000000030672ca */ /* 0x002fe400000e0000 */
[----:B------:R1:W2:Y:S11]  /*0080*/  SHFL.IDX PT, R3, R4, RZ, 0x1f ;  /* 0x00001fff04037589 */ /* 0x0002b600000e0000 */
[----:B------:R-:W-:-:S02]  /*0090*/  USHF.R.S32.HI UR4, URZ, 0x1f, UR6 ;  /* 0x0000001f3f047899 */ /* 0x000fc40008011406 */
[----:B------:R-:W-:Y:S02]  /*00a0*/  ISETP.NE.OR P0, PT, RZ, UR6, !P0 ;  /* 0x00000006ff007c0c */ /* 0x000fe4000c705670 */
[----:B------:R-:W-:-:S04]  /*00b0*/  ULEA.HI UR4, UR4, UR6, URZ, 0x2 ;  /* 0x0000000604047291 */ /* 0x000fc8000f8f103f */
[----:B------:R-:W-:-:S04]  /*00c0*/  ULOP3.LUT UR4, UR4, 0xfffffffc, URZ, 0xc0, !UPT ;  /* 0xfffffffc04047892 */ /* 0x000fc8000f8ec03f */
[----:B------:R-:W-:-:S03]  /*00d0*/  UIADD3 UR6, UR6, -UR4, URZ ;  /* 0x8000000406067290 */ /* 0x000fc6000fffe03f */
[----:B012---:R-:W-:Y:S09]  /*00e0*/  @P0 BRA `(.L_x_1) ;  /* 0x0000000000200947 */ /* 0x007ff20003800000 */
[----:B------:R-:W-:Y:S02]  /*00f0*/  ULDC.64 UR4, c[0x0][0x198] ;  /* 0x0000660000047ab9 */ /* 0x000fe40000000a00 */
[----:B------:R-:W-:Y:S02]  /*0100*/  UIADD3 UR8, UP0, UR4, 0xf0, URZ ;  /* 0x000000f004087890 */ /* 0x000fe4000ff1e03f */
[----:B------:R-:W-:Y:S02]  /*0110*/  UIADD3 UR4, UP1, UR4, 0x1f0, URZ ;  /* 0x000001f004047890 */ /* 0x000fe4000ff3e03f */
[----:B------:R-:W-:Y:S02]  /*0120*/  UIADD3.X UR9, URZ, UR5, URZ, UP0, !UPT ;  /* 0x000000053f097290 */ /* 0x000fe400087fe43f */
[----:B------:R-:W-:-:S07]  /*0130*/  UIADD3.X UR5, URZ, UR5, URZ, UP1, !UPT ;  /* 0x000000053f057290 */ /* 0x000fce0008ffe43f */
[----:B------:R0:W-:Y:S02]  /*0140*/  UTMACCTL.PF [UR8] ;  /* 0x00000000080079b9 */ /* 0x0001e40008040000 */
[----:B------:R0:W-:Y:S02]  /*0150*/  UTMACCTL.PF [UR4] ;  /* 0x00000000040079b9 */ /* 0x0001e40008040000 */
[----:B0-----:R-:W-:Y:S01]  /*0160*/  NOP ;  /* 0x0000000000007918 */ /* 0x001fe20000000000 */
.L_x_1:
[----:B------:R-:W-:Y:S05]  /*0170*/  BSYNC B0 ;  /* 0x0000000000007941 */ /* 0x000fea0003800000 */
.L_x_0:
[----:B------:R-:W0:Y:S01]  /*0180*/  SHFL.IDX PT, R5, R2, RZ, 0x1f ;  /* 0x00001fff02057589 */ /* 0x000e2200000e0000 */
[----:B------:R-:W-:Y:S01]  /*0190*/  R2UR UR19, R3 ;  /* 0x00000000031372ca */ /* 0x000fe200000e0000 */
[----:B------:R-:W-:-:S04]  /*01a0*/  UISETP.NE.AND UP0, UPT, UR6, 0x3, UPT ;  /* 0x000000030600788c */ /* 0x000fc8000bf05270 */
[----:B------:R-:W-:-:S08]  /*01b0*/  UISETP.EQ.OR UP0, UPT, UR6, URZ, !UP0 ;  /* 0x0000003f0600728c */ /* 0x000fd0000c702670 */
[----:B------:R-:W-:Y:S02]  /*01c0*/  UIADD3 UR14, UR19, -0x1, URZ ;  /* 0xffffffff130e7890 */ /* 0x000fe4000fffe03f */
[----:B------:R-:W-:Y:S02]  /*01d0*/  UISETP.EQ.AND UP0, UPT, UR19, URZ, UP0 ;  /* 0x0000003f1300728c */ /* 0x000fe40008702270 */
[----:B------:R-:W-:Y:S02]  /*01e0*/  UISETP.GE.U32.AND UP1, UPT, UR14, 0x2, UPT ;  /* 0x000000020e00788c */ /* 0x000fe4000bf26070 */
[----:B------:R-:W-:Y:S01]  /*01f0*/  USEL UR41, URZ, 0x1, !UP0 ;  /* 0x000000013f297887 */ /* 0x000fe2000c000000 */
[----:B0-----:R-:W-:-:S03]  /*0200*/  ISETP.NE.AND P0, PT, R5, RZ, PT ;  /* 0x000000ff0500720c */ /* 0x001fc60003f05270 */
[----:B------:R-:W-:-:S10]  /*0210*/  USEL UR41, UR41, 0x2, UP1 ;  /* 0x0000000229297887 */ /* 0x000fd40008800000 */
[----:B------:R-:W-:Y:S05]  /*0220*/  @P0 BRA `(.L_x_2) ;  /* 0x0000000000580947 */ /* 0x000fea0003800000 */
[----:B------:R-:W0:Y:S01]  /*0230*/  S2UR UR7, SR_CgaCtaId ;  /* 0x00000000000779c3 */ /* 0x000e220000008800 */
[----:B------:R-:W-:Y:S01]  /*0240*/  UMOV UR4, 0x400 ;  /* 0x0000040000047882 */ /* 0x000fe20000000000 */
[----:B------:R-:W-:Y:S01]  /*0250*/  UMOV UR5, 0x1 ;  /* 0x0000000100057882 */ /* 0x000fe20000000000 */
[----:B------:R-:W-:Y:S01]  /*0260*/  UMOV UR8, 0x3 ;  /* 0x0000000300087882 */ /* 0x000fe20000000000 */
[----:B------:R-:W-:Y:S01]  /*0270*/  ELECT P0, URZ, PT ;  /* 0x00000000003f782f */ /* 0x000fe20003800000 */
[----:B------:R-:W-:-:S04]  /*0280*/  UIADD3 UR8, -UR8, 0x100000, URZ ;  /* 0x0010000008087890 */ /* 0x000fc8000fffe13f */
[----:B------:R-:W-:Y:S02]  /*0290*/  USHF.L.U32 UR9, UR8, 0xb, URZ ;  /* 0x0000000b08097899 */ /* 0x000fe4000800063f */
[----:B------:R-:W-:Y:S02]  /*02a0*/  USHF.L.U32 UR8, UR8, 0x1, URZ ;  /* 0x0000000108087899 */ /* 0x000fe4000800063f */
[----:B0-----:R-:W-:Y:S02]  /*02b0*/  ULEA UR7, UR7, UR4, 0x18 ;  /* 0x0000000407077291 */ /* 0x001fe4000f8ec03f */
[----:B------:R-:W-:-:S04]  /*02c0*/  UIADD3 UR4, -UR5, 0x100000, URZ ;  /* 0x0010000005047890 */ /* 0x000fc8000fffe13f */
[----:B------:R-:W-:Y:S02]  /*02d0*/  USHF.L.U32 UR5, UR4, 0xb, URZ ;  /* 0x0000000b04057899 */ /* 0x000fe4000800063f */
[----:B------:R-:W-:Y:S01]  /*02e0*/  USHF.L.U32 UR4, UR4, 0x1, URZ ;  /* 0x0000000104047899 */ /* 0x000fe2000800063f */
[----:B------:R-:W0:Y:S11]  /*02f0*/  FENCE.VIEW.ASYNC.S ;  /* 0x00000000000073c6 */ /* 0x000e360000000000 */
[----:B0-----:R0:W1:Y:S01]  /*0300*/  SYNCS.EXCH.64 URZ, [UR7], UR4 ;  /* 0x00000004073f75b2 */ /* 0x0010620008000100 */
[----:B------:R0:W2:Y:S01]  /*0310*/  SYNCS.EXCH.64 URZ, [UR7+0x20], UR8 ;  /* 0x00002008073f75b2 */ /* 0x0000a20008000100 */
[----:B------:R0:W3:Y:S01]  /*0320*/  SYNCS.EXCH.64 URZ, [UR7+0x8], UR4 ;  /* 0x00000804073f75b2 */ /* 0x0000e20008000100 */
[----:B------:R0:W4:Y:S01]  /*0330*/  SYNCS.EXCH.64 URZ, [UR7+0x28], UR8 ;  /* 0x00002808073f75b2 */ /* 0x0001220008000100 */
[----:B------:R0:W0:Y:S01]  /*0340*/  SYNCS.EXCH.64 URZ, [UR7+0x10], UR4 ;  /* 0x00001004073f75b2 */ /* 0x0000220008000100 */
[----:B------:R0:W0:Y:S01]  /*0350*/  SYNCS.EXCH.64 URZ, [UR7+0x30], UR8 ;  /* 0x00003008073f75b2 */ /* 0x0000220008000100 */
[----:B------:R0:W0:Y:S01]  /*0360*/  SYNCS.EXCH.64 URZ, [UR7+0x18], UR4 ;  /* 0x00001804073f75b2 */ /* 0x0000220008000100 */
[----:B------:R0:W0:Y:S01]  /*0370*/  SYNCS.EXCH.64 URZ, [UR7+0x38], UR8 ;  /* 0x00003808073f75b2 */ /* 0x0000220008000100 */
[----:B------:R-:W-:Y:S01]  /*0380*/  NOP ;  /* 0x0000000000007918 */ /* 0x000fe20000000000 */
.L_x_2:
[----:B------:R-:W5:Y:S01]  /*0390*/  S2UR UR15, SR_CTAID.X ;  /* 0x00000000000f79c3 */ /* 0x000f620000002500 */
[----:B------:R-:W-:Y:S01]  /*03a0*/  SHF.R.S32.HI R3, RZ, 0x1f, R0 ;  /* 0x0000001fff037819 */ /* 0x000fe20000011400 */
[----:B------:R-:W1:Y:S01]  /*03b0*/  SHFL.IDX PT, R8, R2, RZ, 0x1f ;  /* 0x00001fff02087589 */ /* 0x000e6200000e0000 */
[----:B0-----:R-:W-:Y:S01]  /*03c0*/  ULDC UR4, c[0x0][0x150] ;  /* 0x0000540000047ab9 */ /* 0x001fe20000000800 */
[----:B------:R-:W-:Y:S02]  /*03d0*/  ELECT P0, URZ, PT ;  /* 0x00000000003f782f */ /* 0x000fe40003800000 */
[----:B------:R-:W-:Y:S01]  /*03e0*/  LEA.HI R3, R3, R0, RZ, 0x7 ;  /* 0x0000000003037211 */ /* 0x000fe200078f38ff */
[----:B------:R0:W2:Y:S01]  /*03f0*/  SHFL.IDX PT, R9, R2, RZ, 0x1f ;  /* 0x00001fff02097589 */ /* 0x0000a200000e0000 */
[----:B------:R-:W-:Y:S01]  /*0400*/  ELECT P1, URZ, PT ;  /* 0x00000000003f782f */ /* 0x000fe20003820000 */
[----:B------:R-:W3:Y:S01]  /*0410*/  S2UR UR8, SR_CTAID.Y ;  /* 0x00000000000879c3 */ /* 0x000ee20000002600 */
[----:B------:R-:W-:Y:S01]  /*0420*/  LOP3.LUT R3, R3, 0xffffff80, RZ, 0xc0, !PT ;  /* 0xffffff8003037812 */ /* 0x000fe200078ec0ff */
[----:B------:R-:W-:Y:S01]  /*0430*/  ULDC UR7, c[0x0][0x144] ;  /* 0x0000510000077ab9 */ /* 0x000fe20000000800 */
[----:B------:R-:W-:Y:S01]  /*0440*/  UMOV UR18, 0x80 ;  /* 0x0000008000127882 */ /* 0x000fe20000000000 */
[----:B------:R-:W-:Y:S01]  /*0450*/  NOP ;  /* 0x0000000000007918 */ /* 0x000fe20000000000 */
[----:B------:R-:W-:Y:S01]  /*0460*/  NOP ;  /* 0x0000000000007918 */ /* 0x000fe20000000000 */
[----:B------:R-:W-:Y:S01]  /*0470*/  IMAD.IADD R3, R0, 0x1, -R3 ;  /* 0x0000000100037824 */ /* 0x000fe200078e0a03 */
[----:B0-----:R-:W-:Y:S01]  /*0480*/  SHF.R.S32.HI R2, RZ, 0x1f, R5 ;  /* 0x0000001fff027819 */ /* 0x001fe20000011405 */
[----:B------:R-:W-:Y:S01]  /*0490*/  ULDC UR17, c[0x0][0x148] ;  /* 0x0000520000117ab9 */ /* 0x000fe20000000800 */
[----:B------:R-:W-:Y:S01]  /*04a0*/  IMAD.MOV.U32 R152, RZ, RZ, 0x1 ;  /* 0x00000001ff987424 */ /* 0x000fe200078e00ff */
[----:B------:R-:W-:-:S02]  /*04b0*/  ISETP.NE.AND P2, PT, RZ, UR19, PT ;  /* 0x00000013ff007c0c */ /* 0x000fc4000bf45270 */
[----:B------:R-:W-:Y:S02]  /*04c0*/  SHF.R.S32.HI R6, RZ, 0x1f, R3 ;  /* 0x0000001fff067819 */ /* 0x000fe40000011403 */
[----:B------:R-:W-:Y:S02]  /*04d0*/  LEA.HI R2, R2, R5, RZ, 0x2 ;  /* 0x0000000502027211 */ /* 0x000fe400078f10ff */
[----:B-----5:R-:W-:Y:S02]  /*04e0*/  I2FP.F32.U32 R10, UR15 ;  /* 0x0000000f000a7c45 */ /* 0x020fe40008201000 */
[----:B------:R-:W-:Y:S02]  /*04f0*/  LEA.HI R7, R6, R3, RZ, 0x3 ;  /* 0x0000000306077211 */ /* 0x000fe400078f18ff */
[----:B-1----:R-:W-:Y:S01]  /*0500*/  ISETP.NE.OR P0, PT, R8, RZ, !P0 ;  /* 0x000000ff0800720c */ /* 0x002fe20004705670 */
[----:B------:R-:W-:Y:S01]  /*0510*/  FMUL R10, R10, UR4 ;  /* 0x000000040a0a7c20 */ /* 0x000fe20008400000 */
[--C-:B------:R-:W-:Y:S01]  /*0520*/  SHF.R.S32.HI R8, RZ, 0x3, R7.reuse ;  /* 0x00000003ff087819 */ /* 0x100fe20000011407 */
[----:B------:R-:W-:Y:S01]  /*0530*/  ULDC UR4, c[0x0][0x154] ;  /* 0x0000550000047ab9 */ /* 0x000fe20000000800 */
[----:B------:R-:W-:-:S02]  /*0540*/  SHF.R.S32.HI R7, RZ, 0x1f, R7 ;  /* 0x0000001fff077819 */ /* 0x000fc40000011407 */
[----:B--2---:R-:W-:Y:S01]  /*0550*/  ISETP.NE.OR P1, PT, R9, RZ, !P1 ;  /* 0x000000ff0900720c */ /* 0x004fe20004f25670 */
[----:B------:R-:W0:Y:S01]  /*0560*/  F2I.U32.TRUNC.NTZ R10, R10 ;  /* 0x0000000a000a7305 */ /* 0x000e22000020f000 */
[----:B------:R-:W-:Y:S02]  /*0570*/  LEA.HI R7, R7, R8, RZ, 0x2 ;  /* 0x0000000807077211 */ /* 0x000fe400078f10ff */
[----:B---3--:R-:W-:Y:S02]  /*0580*/  I2FP.F32.U32 R9, UR8 ;  /* 0x0000000800097c45 */ /* 0x008fe40008201000 */
[----:B------:R-:W-:Y:S01]  /*0590*/  LOP3.LUT R7, R7, 0xfffffffc, RZ, 0xc0, !PT ;  /* 0xfffffffc07077812 */ /* 0x000fe200078ec0ff */
[----:B------:R-:W-:Y:S01]  /*05a0*/  VOTEU.ALL UP0, P0 ;  /* 0x00000000003f7886 */ /* 0x000fe20000000000 */
[----:B------:R-:W-:Y:S01]  /*05b0*/  LOP3.LUT R2, R2, 0x3ffffffc, RZ, 0xc0, !PT ;  /* 0x3ffffffc02027812 */ /* 0x000fe200078ec0ff */
[----:B------:R-:W-:Y:S02]  /*05c0*/  FMUL R9, R9, UR4 ;  /* 0x0000000409097c20 */ /* 0x000fe40008400000 */
[----:B------:R-:W-:Y:S01]  /*05d0*/  IMAD.IADD R7, R8, 0x1, -R7 ;  /* 0x0000000108077824 */ /* 0x000fe200078e0a07 */
[----:B------:R-:W1:Y:S01]  /*05e0*/  @!UP0 S2UR UR11, SR_CgaCtaId ;  /* 0x00000000000b89c3 */ /* 0x000e620000008800 */
[----:B------:R-:W-:Y:S01]  /*05f0*/  IMAD.IADD R2, R5, 0x1, -R2 ;  /* 0x0000000105027824 */ /* 0x000fe200078e0a02 */
[----:B------:R-:W-:Y:S01]  /*0600*/  VOTEU.ALL UP1, P1 ;  /* 0x00000000003f7886 */ /* 0x000fe20000820000 */
[----:B------:R-:W2:Y:S01]  /*0610*/  F2I.U32.TRUNC.NTZ R9, R9 ;  /* 0x0000000900097305 */ /* 0x000ea2000020f000 */
[----:B0-----:R-:W-:Y:S01]  /*0620*/  R2UR UR4, R10 ;  /* 0x000000000a0472ca */ /* 0x001fe200000e0000 */
[----:B------:R-:W-:Y:S01]  /*0630*/  IMAD R2, R2, 0x4, R7 ;  /* 0x0000000402027824 */ /* 0x000fe200078e0207 */
[----:B------:R-:W-:Y:S01]  /*0640*/  @!UP0 UMOV UR10, 0x400 ;  /* 0x00000400000a8882 */ /* 0x000fe20000000000 */
[----:B------:R-:W-:Y:S01]  /*0650*/  @!UP1 UMOV UR13, 0x400 ;  /* 0x00000400000d9882 */ /* 0x000fe20000000000 */
[----:B------:R-:W0:Y:S01]  /*0660*/  @!UP1 S2UR UR16, SR_CgaCtaId ;  /* 0x00000000001099c3 */ /* 0x000e220000008800 */
[C---:B------:R-:W-:Y:S01]  /*0670*/  IMAD.SHL.U32 R153, R2.reuse, 0x4, RZ ;  /* 0x0000000402997824 */ /* 0x040fe200078e00ff */
[C---:B------:R-:W-:Y:S01]  /*0680*/  LEA.HI R5, R2.reuse, R2, RZ, 0x1 ;  /* 0x0000000202057211 */ /* 0x040fe200078f08ff */
[----:B------:R-:W-:Y:S01]  /*0690*/  VOTEU.ALL UP2, P1 ;  /* 0x00000000003f7886 */ /* 0x000fe20000840000 */
[----:B------:R-:W-:Y:S01]  /*06a0*/  VOTEU.ALL UP3, P1 ;  /* 0x00000000003f7886 */ /* 0x000fe20000860000 */
[----:B------:R-:W-:Y:S01]  /*06b0*/  VOTEU.ALL UP4, P1 ;  /* 0x00000000003f7886 */ /* 0x000fe20000880000 */
[----:B------:R-:W-:Y:S01]  /*06c0*/  LOP3.LUT R5, R5, 0xfffffffe, RZ, 0xc0, !PT ;  /* 0xfffffffe05057812 */ /* 0x000fe200078ec0ff */
[----:B------:R-:W-:Y:S01]  /*06d0*/  VOTEU.ALL UP5, P1 ;  /* 0x00000000003f7886 */ /* 0x000fe200008a0000 */
[C---:B------:R-:W-:Y:S01]  /*06e0*/  LOP3.LUT R153, R2.reuse, 0xc, R153, 0x78, !PT ;  /* 0x0000000c02997812 */ /* 0x040fe200078e7899 */
[----:B------:R-:W-:Y:S01]  /*06f0*/  UIADD3 UR4, -UR4, URZ, URZ ;  /* 0x0000003f04047290 */ /* 0x000fe2000fffe13f */
[----:B--2---:R-:W-:Y:S01]  /*0700*/  R2UR UR9, R9 ;  /* 0x00000000090972ca */ /* 0x004fe200000e0000 */
[----:B------:R-:W-:Y:S01]  /*0710*/  IMAD.IADD R5, R2, 0x1, -R5 ;  /* 0x0000000102057824 */ /* 0x000fe200078e0a05 */
[----:B------:R2:W3:Y:S01]  /*0720*/  SHFL.IDX PT, R7, R4, RZ, 0x1f ;  /* 0x00001fff04077589 */ /* 0x0004e200000e0000 */
[----:B------:R-:W-:-:S03]  /*0730*/  UIMAD UR7, UR7, UR4, UR15 ;  /* 0x00000004070772a4 */ /* 0x000fc6000f8e020f */
[----:B------:R-:W-:Y:S01]  /*0740*/  UMOV UR4, 0x20 ;  /* 0x0000002000047882 */ /* 0x000fe20000000000 */
[----:B-1----:R-:W-:Y:S02]  /*0750*/  @!UP0 ULEA UR12, UR11, UR10, 0x18 ;  /* 0x0000000a0b0c8291 */ /* 0x002fe4000f8ec03f */
[----:B------:R-:W-:Y:S01]  /*0760*/  ISETP.NE.AND P3, PT, R5, UR7, PT ;  /* 0x0000000705007c0c */ /* 0x000fe2000bf65270 */
[----:B------:R-:W-:-:S04]  /*0770*/  @!UP0 UIADD3 UR4, -UR4, 0x100000, URZ ;  /* 0x0010000004048890 */ /* 0x000fc8000fffe13f */
[----:B------:R-:W-:Y:S02]  /*0780*/  @!UP0 USHF.L.U32 UR5, UR4, 0xb, URZ ;  /* 0x0000000b04058899 */ /* 0x000fe4000800063f */
[----:B------:R-:W-:Y:S01]  /*0790*/  @!UP0 USHF.L.U32 UR4, UR4, 0x1, URZ ;  /* 0x0000000104048899 */ /* 0x000fe2000800063f */
[----:B------:R-:W1:Y:S01]  /*07a0*/  LDC R5, c[0x0][0x140] ;  /* 0x00005000ff057b82 */ /* 0x000e620000000800 */
[----:B------:R-:W-:-:S04]  /*07b0*/  @!UP1 UIADD3 UR10, -UR18, 0x100000, URZ ;  /* 0x00100000120a9890 */ /* 0x000fc8000fffe13f */
[----:B------:R-:W-:Y:S02]  /*07c0*/  @!UP1 USHF.L.U32 UR11, UR10, 0xb, URZ ;  /* 0x0000000b0a0b9899 */ /* 0x000fe4000800063f */
[----:B------:R-:W-:Y:S02]  /*07d0*/  @!UP1 USHF.L.U32 UR10, UR10, 0x1, URZ ;  /* 0x000000010a0a9899 */ /* 0x000fe4000800063f */
[----:B0-----:R-:W-:Y:S01]  /*07e0*/  @!UP1 ULEA UR13, UR16, UR13, 0x18 ;  /* 0x0000000d100d9291 */ /* 0x001fe2000f8ec03f */
[----:B------:R-:W-:Y:S01]  /*07f0*/  VOTEU.ALL UP0, P0 ;  /* 0x00000000003f7886 */ /* 0x000fe20000000000 */
[----:B------:R-:W-:Y:S01]  /*0800*/  VOTEU.ALL UP1, P0 ;  /* 0x00000000003f7886 */ /* 0x000fe20000020000 */
[----:B------:R-:W-:Y:S01]  /*0810*/  UIADD3 UR9, -UR9, URZ, URZ ;  /* 0x0000003f09097290 */ /* 0x000fe2000fffe13f */
[----:B------:R-:W-:Y:S01]  /*0820*/  LOP3.LUT P0, RZ, R3, 0x7, RZ, 0xc0, !PT ;  /* 0x0000000703ff7812 */ /* 0x000fe2000780c0ff */
[----:B------:R-:W0:Y:S02]  /*0830*/  FENCE.VIEW.ASYNC.S ;  /* 0x00000000000073c6 */ /* 0x000e240000000000 */
[----:B0-----:R-:W0:Y:S01]  /*0840*/  @!UP0 SYNCS.EXCH.64 URZ, [UR12+0x70], UR4 ;  /* 0x000070040c3f85b2 */ /* 0x001e220008000100 */
[----:B------:R-:W-:-:S02]  /*0850*/  @P3 LEA.HI R2, R153, R153, RZ, 0x1 ;  /* 0x0000009999023211 */ /* 0x000fc400078f08ff */
[----:B------:R-:W-:Y:S02]  /*0860*/  ISETP.LT.U32.AND P0, PT, R153, 0x4, !P0 ;  /* 0x000000049900780c */ /* 0x000fe40004701070 */
[----:B------:R-:W-:Y:S02]  /*0870*/  @P3 SHF.R.S32.HI R2, RZ, 0x1, R2 ;  /* 0x00000001ff023819 */ /* 0x000fe40000011402 */
[----:B-1----:R-:W-:Y:S02]  /*0880*/  ISETP.EQ.U32.AND P1, PT, R5, 0x1, PT ;  /* 0x000000010500780c */ /* 0x002fe40003f22070 */
[----:B------:R-:W-:Y:S01]  /*0890*/  SEL R5, RZ, 0x1, !P0 ;  /* 0x00000001ff057807 */ /* 0x000fe20004000000 */
[----:B------:R1:W0:Y:S01]  /*08a0*/  @!UP1 SYNCS.EXCH.64 URZ, [UR12+0x78], UR4 ;  /* 0x000078040c3f95b2 */ /* 0x0002220008000100 */
[----:B------:R-:W-:Y:S01]  /*08b0*/  NOP ;  /* 0x0000000000007918 */ /* 0x000fe20000000000 */
[----:B-1----:R-:W-:Y:S01]  /*08c0*/  UIMAD UR4, UR17, UR9, UR8 ;  /* 0x00000009110472a4 */ /* 0x002fe2000f8e0208 */
[----:B------:R2:W1:Y:S05]  /*08d0*/  @!UP2 SYNCS.EXCH.64 URZ, [UR13+0x50], UR10 ;  /* 0x0000500a0d3fa5b2 */ /* 0x00046a0008000100 */
[----:B------:R-:W-:-:S04]  /*08e0*/  @P3 ISETP.NE.AND P4, PT, R2, UR4, PT ;  /* 0x0000000402003c0c */ /* 0x000fc8000bf85270 */
[----:B------:R-:W-:-:S04]  /*08f0*/  @P3 SEL R152, RZ, 0x1, P4 ;  /* 0x00000001ff983807 */ /* 0x000fc80002000000 */
[----:B------:R-:W-:Y:S01]  /*0900*/  LOP3.LUT R152, R152, R5, RZ, 0xc0, !PT ;  /* 0x0000000598987212 */ /* 0x000fe200078ec0ff */
[----:B------:R2:W0:Y:S01]  /*0910*/  @!UP3 SYNCS.EXCH.64 URZ, [UR13+0x58], UR10 ;  /* 0x0000580a0d3fb5b2 */ /* 0x0004220008000100 */
[----:B------:R2:W0:Y:S01]  /*0920*/  @!UP4 SYNCS.EXCH.64 URZ, [UR13+0x60], UR10 ;  /* 0x0000600a0d3fc5b2 */ /* 0x0004220008000100 */
[----:B------:R2:W0:Y:S01]  /*0930*/  @!UP5 SYNCS.EXCH.64 URZ, [UR13+0x68], UR10 ;  /* 0x0000680a0d3fd5b2 */ /* 0x0004220008000100 */
[----:B------:R-:W-:Y:S01]  /*0940*/  NOP ;  /* 0x0000000000007918 */ /* 0x000fe20000000000 */
[----:B--23--:R-:W-:Y:S05]  /*0950*/  @!P1 BRA `(.L_x_3) ;  /* 0x0000000000089947 */ /* 0x00cfea0003800000 */
[----:B01--4-:R-:W-:Y:S01]  /*0960*/  UCGABAR_ARV ;  /* 0x00000000000079c7 */ /* 0x013fe20008000000 */
[----:B------:R-:W-:Y:S05]  /*0970*/  BRA `(.L_x_4) ;  /* 0x0000000000047947 */ /* 0x000fea0003800000 */
.L_x_3:
[----:B01--4-:R-:W-:Y:S01]  /*0980*/  NOP ;  /* 0x0000000000007918 */ /* 0x013fe20000000000 */
.L_x_4:
[----:B------:R-:W-:Y:S01]  /*0990*/  ULDC.64 UR4, c[0x0][0x598] ;  /* 0x0001660000047ab9 */ /* 0x000fe20000000a00 */
[----:B------:R-:W-:Y:S01]  /*09a0*/  ULDC.64 UR50, c[0x0][0x208] ;  /* 0x0000820000327ab9 */ /* 0x000fe20000000a00 */
[----:B------:R-:W-:-:S04]  /*09b0*/  ISETP.NE.U32.AND P0, PT, RZ, UR4, PT ;  /* 0x00000004ff007c0c */ /* 0x000fc8000bf05070 */
[----:B------:R-:W-:-:S13]  /*09c0*/  ISETP.NE.AND.EX P0, PT, RZ, UR5, PT, P0 ;  /* 0x00000005ff007c0c */ /* 0x000fda000bf05300 */
[----:B------:R-:W-:Y:S05]  /*09d0*/  @!P0 BRA `(.L_x_5) ;  /* 0x00000000001c8947 */ /* 0x000fea0003800000 */
[----:B------:R-:W0:Y:S02]  /*09e0*/  LDC.64 R4, c[0x0][0x598] ;  /* 0x00016600ff047b82 */ /* 0x000e240000000a00 */
[----:B0-----:R-:W2:Y:S02]  /*09f0*/  LDG.E.64 R4, desc[UR50][R4.64] ;  /* 0x0000003204047981 */ /* 0x001ea4000c1e1b00 */
[----:B--2---:R-:W-:-:S04]  /*0a00*/  ISETP.NE.U32.AND P0, PT, R4, RZ, PT ;  /* 0x000000ff0400720c */ /* 0x004fc80003f05070 */
[----:B------:R-:W-:-:S13]  /*0a10*/  ISETP.NE.AND.EX P0, PT, R5, RZ, PT, P0 ;  /* 0x000000ff0500720c */ /* 0x000fda0003f05300 */
[----:B------:R-:W-:Y:S05]  /*0a20*/  @!P0 BRA `(.L_x_5) ;  /* 0x0000000000088947 */ /* 0x000fea0003800000 */
[----:B------:R0:W5:Y:S01]  /*0a30*/  LD.E R23, desc[UR50][R4.64] ;  /* 0x0000003204177980 */ /* 0x000162000c101900 */
[----:B------:R-:W-:Y:S05]  /*0a40*/  BRA `(.L_x_6) ;  /* 0x0000000000247947 */ /* 0x000fea0003800000 */
.L_x_5:
[----:B------:R-:W-:Y:S02]  /*0a50*/  ULDC.64 UR4, c[0x0][0x588] ;  /* 0x0001620000047ab9 */ /* 0x000fe40000000a00 */
[----:B------:R-:W-:-:S04]  /*0a60*/  ISETP.NE.U32.AND P0, PT, RZ, UR4, PT ;  /* 0x00000004ff007c0c */ /* 0x000fc8000bf05070 */
[----:B------:R-:W-:-:S13]  /*0a70*/  ISETP.NE.AND.EX P0, PT, RZ, UR5, PT, P0 ;  /* 0x00000005ff007c0c */ /* 0x000fda000bf05300 */
[----:B------:R-:W-:Y:S05]  /*0a80*/  @!P0 BRA `(.L_x_7) ;  /* 0x00000000000c8947 */ /* 0x000fea0003800000 */
[----:B------:R-:W0:Y:S02]  /*0a90*/  LDC.64 R4, c[0x0][0x588] ;  /* 0x00016200ff047b82 */ /* 0x000e240000000a00 */
[----:B0-----:R1:W5:Y:S01]  /*0aa0*/  LDG.E R23, desc[UR50][R4.64] ;  /* 0x0000003204177981 */ /* 0x001362000c1e1900 */
[----:B------:R-:W-:Y:S05]  /*0ab0*/  BRA `(.L_x_6) ;  /* 0x0000000000087947 */ /* 0x000fea0003800000 */
.L_x_7:
[----:B------:R-:W-:Y:S02]  /*0ac0*/  ULDC UR4, c[0x0][0x580] ;  /* 0x0001600000047ab9 */ /* 0x000fe40000000800 */
[----:B------:R-:W-:-:S07]  /*0ad0*/  IMAD.U32 R23, RZ, RZ, UR4 ;  /* 0x00000004ff177e24 */ /* 0x000fce000f8e00ff */
.L_x_6:
[----:B------:R-:W-:Y:S02]  /*0ae0*/  ULDC.64 UR4, c[0x0][0x5a0] ;  /* 0x0001680000047ab9 */ /* 0x000fe40000000a00 */
[----:B------:R-:W-:-:S04]  /*0af0*/  ISETP.NE.U32.AND P0, PT, RZ, UR4, PT ;  /* 0x00000004ff007c0c */ /* 0x000fc8000bf05070 */
[----:B------:R-:W-:-:S13]  /*0b00*/  ISETP.NE.AND.EX P0, PT, RZ, UR5, PT, P0 ;  /* 0x00000005ff007c0c */ /* 0x000fda000bf05300 */
[----:B------:R-:W-:Y:S05]  /*0b10*/  @!P0 BRA `(.L_x_8) ;  /* 0x00000000001c8947 */ /* 0x000fea0003800000 */
[----:B01----:R-:W0:Y:S02]  /*0b20*/  LDC.64 R4, c[0x0][0x5a0] ;  /* 0x00016800ff047b82 */ /* 0x003e240000000a00 */
[----:B0-----:R-:W2:Y:S02]  /*0b30*/  LDG.E.64 R4, desc[UR50][R4.64] ;  /* 0x0000003204047981 */ /* 0x001ea4000c1e1b00 */
[----:B--2---:R-:W-:-:S04]  /*0b40*/  ISETP.NE.U32.AND P0, PT, R4, RZ, PT ;  /* 0x000000ff0400720c */ /* 0x004fc80003f05070 */
[----:B------:R-:W-:-:S13]  /*0b50*/  ISETP.NE.AND.EX P0, PT, R5, RZ, PT, P0 ;  /* 0x000000ff0500720c */ /* 0x000fda0003f05300 */
[----:B------:R-:W-:Y:S05]  /*0b60*/  @!P0 BRA `(.L_x_8) ;  /* 0x0000000000088947 */ /* 0x000fea0003800000 */
[----:B------:R0:W5:Y:S01]  /*0b70*/  LD.E R22, desc[UR50][R4.64] ;  /* 0x0000003204167980 */ /* 0x000162000c101900 */
[----:B------:R-:W-:Y:S05]  /*0b80*/  BRA `(.L_x_9) ;  /* 0x0000000000247947 */ /* 0x000fea0003800000 */
.L_x_8:
[----:B------:R-:W-:Y:S02]  /*0b90*/  ULDC.64 UR4, c[0x0][0x590] ;  /* 0x0001640000047ab9 */ /* 0x000fe40000000a00 */
[----:B------:R-:W-:-:S04]  /*0ba0*/  ISETP.NE.U32.AND P0, PT, RZ, UR4, PT ;  /* 0x00000004ff007c0c */ /* 0x000fc8000bf05070 */
[----:B------:R-:W-:-:S13]  /*0bb0*/  ISETP.NE.AND.EX P0, PT, RZ, UR5, PT, P0 ;  /* 0x00000005ff007c0c */ /* 0x000fda000bf05300 */
[----:B------:R-:W-:Y:S05]  /*0bc0*/  @!P0 BRA `(.L_x_10) ;  /* 0x00000000000c8947 */ /* 0x000fea0003800000 */
[----:B01----:R-:W0:Y:S02]  /*0bd0*/  LDC.64 R4, c[0x0][0x590] ;  /* 0x00016400ff047b82 */ /* 0x003e240000000a00 */
[----:B0-----:R1:W5:Y:S01]  /*0be0*/  LDG.E R22, desc[UR50][R4.64] ;  /* 0x0000003204167981 */ /* 0x001362000c1e1900 */
[----:B------:R-:W-:Y:S05]  /*0bf0*/  BRA `(.L_x_9) ;  /* 0x0000000000087947 */ /* 0x000fea0003800000 */
.L_x_10:
[----:B------:R-:W-:Y:S02]  /*0c00*/  ULDC UR4, c[0x0][0x584] ;  /* 0x0001610000047ab9 */ /* 0x000fe40000000800 */
[----:B------:R-:W-:-:S07]  /*0c10*/  IMAD.U32 R22, RZ, RZ, UR4 ;  /* 0x00000004ff167e24 */ /* 0x000fce000f8e00ff */
.L_x_9:
[----:B------:R-:W-:Y:S01]  /*0c20*/  ULDC UR4, c[0x0][0x65c] ;  /* 0x0001970000047ab9 */ /* 0x000fe20000000800 */
[----:B01----:R-:W0:Y:S01]  /*0c30*/  LDC.64 R4, c[0x0][0x650] ;  /* 0x00019400ff047b82 */ /* 0x003e220000000a00 */
[----:B------:R-:W-:Y:S01]  /*0c40*/  UISETP.NE.AND UP2, UPT, UR4, 0x1, UPT ;  /* 0x000000010400788c */ /* 0x000fe2000bf45270 */
[----:B------:R-:W-:Y:S01]  /*0c50*/  IMAD.MOV.U32 R18, RZ, RZ, -0x1 ;  /* 0xffffffffff127424 */ /* 0x000fe200078e00ff */
[----:B------:R-:W-:Y:S01]  /*0c60*/  UISETP.NE.AND UP0, UPT, UR19, 0x2, UPT ;  /* 0x000000021300788c */ /* 0x000fe2000bf05270 */
[----:B------:R-:W-:Y:S01]  /*0c70*/  IMAD.MOV.U32 R19, RZ, RZ, -0x1 ;  /* 0xffffffffff137424 */ /* 0x000fe200078e00ff */
[----:B------:R-:W-:-:S07]  /*0c80*/  UP2UR UR39, UPR, URZ, 0x4 ;  /* 0x000000043f277883 */ /* 0x000fce0008000000 */
[----:B------:R-:W-:Y:S01]  /*0c90*/  @UP2 ULDC UR12, c[0x0][0x10] ;  /* 0x00000400000c2ab9 */ /* 0x000fe20000000800 */
[----:B------:R-:W-:Y:S01]  /*0ca0*/  @UP2 UMOV UR4, UR8 ;  /* 0x0000000800042c82 */ /* 0x000fe20008000000 */
[----:B------:R-:W-:Y:S01]  /*0cb0*/  @UP2 UMOV UR5, URZ ;  /* 0x0000003f00052c82 */ /* 0x000fe20008000000 */
[----:B------:R-:W-:Y:S01]  /*0cc0*/  @!UP2 ULDC UR16, c[0x0][0xc] ;  /* 0x000003000010aab9 */ /* 0x000fe20000000800 */
[----:B------:R-:W-:Y:S01]  /*0cd0*/  @UP2 UIMAD.WIDE.U32 UR12, UR15, UR12, UR4 ;  /* 0x0000000c0f0c22a5 */ /* 0x000fe2000f8e0004 */
[----:B------:R-:W-:Y:S02]  /*0ce0*/  ULDC UR10, c[0x0][0xc] ;  /* 0x00000300000a7ab9 */ /* 0x000fe40000000800 */
[----:B------:R-:W-:Y:S01]  /*0cf0*/  @UP2 UMOV UR4, URZ ;  /* 0x0000003f00042c82 */ /* 0x000fe20008000000 */
[----:B------:R-:W-:Y:S01]  /*0d00*/  UMOV UR5, URZ ;  /* 0x0000003f00057c82 */ /* 0x000fe20008000000 */
[----:B------:R-:W-:Y:S01]  /*0d10*/  @UP2 UIADD3 UR18, UR13, UR4, URZ ;  /* 0x000000040d122290 */ /* 0x000fe2000fffe03f */
[----:B------:R-:W-:-:S02]  /*0d20*/  ULDC UR11, c[0x0][0x10] ;  /* 0x00000400000b7ab9 */ /* 0x000fc40000000800 */
[----:B------:R-:W-:Y:S01]  /*0d30*/  UMOV UR4, UR15 ;  /* 0x0000000f00047c82 */ /* 0x000fe20008000000 */
[----:B------:R-:W-:Y:S02]  /*0d40*/  UIMAD.WIDE.U32 UR10, UR10, UR11, URZ ;  /* 0x0000000b0a0a72a5 */ /* 0x000fe4000f8e003f */
[----:B------:R-:W-:Y:S01]  /*0d50*/  @!UP2 UIMAD.WIDE.U32 UR4, UR8, UR16, UR4 ;  /* 0x000000100804a2a5 */ /* 0x000fe2000f8e0004 */
[----:B------:R-:W-:Y:S02]  /*0d60*/  ULDC UR13, c[0x0][0x14] ;  /* 0x00000500000d7ab9 */ /* 0x000fe40000000800 */
[----:B------:R-:W-:Y:S02]  /*0d70*/  UIMAD.WIDE.U32 UR36, UR10, UR13, URZ ;  /* 0x0000000d0a2472a5 */ /* 0x000fe4000f8e003f */
[----:B------:R-:W-:Y:S02]  /*0d80*/  UIMAD UR40, UR11, UR13, URZ ;  /* 0x0000000d0b2872a4 */ /* 0x000fe4000f8e023f */
[----:B------:R-:W-:Y:S01]  /*0d90*/  @!UP2 UMOV UR12, UR4 ;  /* 0x00000004000cac82 */ /* 0x000fe20008000000 */
[----:B------:R-:W-:Y:S01]  /*0da0*/  @!UP2 UMOV UR18, UR5 ;  /* 0x000000050012ac82 */ /* 0x000fe20008000000 */
[----:B------:R-:W-:-:S02]  /*0db0*/  UIADD3 UR40, UR37, UR40, URZ ;  /* 0x0000002825287290 */ /* 0x000fc4000fffe03f */
[----:B------:R-:W-:-:S04]  /*0dc0*/  UIADD3 UR4, UP1, UR12, UR36, URZ ;  /* 0x000000240c047290 */ /* 0x000fc8000ff3e03f */
[----:B------:R-:W-:Y:S02]  /*0dd0*/  UIADD3.X UR5, UR18, UR40, URZ, UP1, !UPT ;  /* 0x0000002812057290 */ /* 0x000fe40008ffe43f */
[----:B------:R-:W-:Y:S02]  /*0de0*/  USEL UR4, UR4, UR12, !UP0 ;  /* 0x0000000c04047287 */ /* 0x000fe4000c000000 */
[----:B------:R-:W-:-:S04]  /*0df0*/  USEL UR5, UR5, UR18, !UP0 ;  /* 0x0000001205057287 */ /* 0x000fc8000c000000 */
[----:B0-----:R-:W-:Y:S01]  /*0e00*/  ISETP.LE.U32.AND P0, PT, R4, UR4, PT ;  /* 0x0000000404007c0c */ /* 0x001fe2000bf03070 */
[----:B------:R-:W-:Y:S01]  /*0e10*/  IMAD.U32 R16, RZ, RZ, UR4 ;  /* 0x00000004ff107e24 */ /* 0x000fe2000f8e00ff */
[----:B------:R-:W-:Y:S01]  /*0e20*/  PRMT R4, RZ, 0x7610, R4 ;  /* 0x00007610ff047816 */ /* 0x000fe20000000004 */
[----:B------:R-:W-:Y:S02]  /*0e30*/  IMAD.U32 R2, RZ, RZ, UR5 ;  /* 0x00000005ff027e24 */ /* 0x000fe4000f8e00ff */
[----:B------:R-:W-:-:S03]  /*0e40*/  IMAD.U32 R17, RZ, RZ, UR5 ;  /* 0x00000005ff117e24 */ /* 0x000fc6000f8e00ff */
[----:B------:R-:W-:Y:S01]  /*0e50*/  ISETP.GE.U32.AND.EX P0, PT, R2, R5, PT, P0 ;  /* 0x000000050200720c */ /* 0x000fe20003f06100 */
[----:B------:R-:W-:-:S12]  /*0e60*/  IMAD.MOV.U32 R2, RZ, RZ, -0x1 ;  /* 0xffffffffff027424 */ /* 0x000fd800078e00ff */
[----:B------:R-:W-:Y:S05]  /*0e70*/  @P0 BRA `(.L_x_11) ;  /* 0x0000000400500947 */ /* 0x000fea0003800000 */
[----:B------:R-:W-:Y:S01]  /*0e80*/  ULDC.64 UR18, c[0x0][0x628] ;  /* 0x00018a0000127ab9 */ /* 0x000fe20000000a00 */
[C---:B------:R-:W-:Y:S01]  /*0e90*/  R2UR UR20, R16.reuse ;  /* 0x00000000101472ca */ /* 0x040fe200000e0000 */
[----:B------:R-:W-:Y:S01]  /*0ea0*/  ULDC UR16, c[0x0][0x630] ;  /* 0x00018c0000107ab9 */ /* 0x000fe20000000800 */
[----:B------:R-:W-:Y:S02]  /*0eb0*/  ISETP.NE.U32.AND P0, PT, RZ, UR18, PT ;  /* 0x00000012ff007c0c */ /* 0x000fe4000bf05070 */
[----:B------:R-:W-:Y:S02]  /*0ec0*/  R2UR UR4, R16 ;  /* 0x00000000100472ca */ /* 0x000fe400000e0000 */
[----:B------:R-:W-:Y:S02]  /*0ed0*/  ISETP.NE.AND.EX P0, PT, RZ, UR19, PT, P0 ;  /* 0x00000013ff007c0c */ /* 0x000fe4000bf05300 */
[----:B------:R-:W-:-:S11]  /*0ee0*/  R2UR UR5, R17 ;  /* 0x00000000110572ca */ /* 0x000fd600000e0000 */
[----:B------:R-:W-:Y:S05]  /*0ef0*/  @!P0 BRA `(.L_x_12) ;  /* 0x0000000000308947 */ /* 0x000fea0003800000 */
[----:B------:R-:W-:Y:S01]  /*0f00*/  R2UR UR4, R16 ;  /* 0x00000000100472ca */ /* 0x000fe200000e0000 */
[----:B------:R-:W-:Y:S01]  /*0f10*/  ULDC UR12, c[0x0][0x634] ;  /* 0x00018d00000c7ab9 */ /* 0x000fe20000000800 */
[----:B------:R-:W-:-:S11]  /*0f20*/  R2UR UR15, R17 ;  /* 0x00000000110f72ca */ /* 0x000fd600000e0000 */
[----:B------:R-:W-:-:S04]  /*0f30*/  UIADD3 UR12, UP1, UR4, UR12, URZ ;  /* 0x0000000c040c7290 */ /* 0x000fc8000ff3e03f */
[----:B------:R-:W-:-:S04]  /*0f40*/  UIADD3.X UR15, URZ, UR15, URZ, UP1, !UPT ;  /* 0x0000000f3f0f7290 */ /* 0x000fc80008ffe43f */
[----:B------:R-:W-:-:S04]  /*0f50*/  UIMAD.WIDE.U32 UR4, UR15, UR18, URZ ;  /* 0x000000120f0472a5 */ /* 0x000fc8000f8e003f */
[----:B------:R-:W-:Y:S02]  /*0f60*/  UIMAD.WIDE.U32 UR10, UP1, UR12, UR19, UR4 ;  /* 0x000000130c0a72a5 */ /* 0x000fe4000f820004 */
[----:B------:R-:W-:Y:S02]  /*0f70*/  UIMAD.WIDE.U32 UR4, UR12, UR18, URZ ;  /* 0x000000120c0472a5 */ /* 0x000fe4000f8e003f */
[----:B------:R-:W-:Y:S02]  /*0f80*/  UIADD3.X UR13, URZ, URZ, URZ, UP1, !UPT ;  /* 0x0000003f3f0d7290 */ /* 0x000fe40008ffe43f */
[----:B------:R-:W-:Y:S01]  /*0f90*/  UIADD3 URZ, UP1, UR5, UR10, URZ ;  /* 0x0000000a053f7290 */ /* 0x000fe2000ff3e03f */
[----:B------:R-:W-:-:S03]  /*0fa0*/  UMOV UR12, UR11 ;  /* 0x0000000b000c7c82 */ /* 0x000fc60008000000 */
[----:B------:R-:W-:-:S12]  /*0fb0*/  UIMAD.WIDE.U32.X UR4, UR15, UR19, UR12, UP1 ;  /* 0x000000130f0472a5 */ /* 0x000fd800088e040c */
.L_x_12:
[----:B------:R-:W-:Y:S01]  /*0fc0*/  USHF.R.U64 UR4, UR4, UR16, UR5 ;  /* 0x0000001004047299 */ /* 0x000fe20008001205 */
[----:B------:R-:W-:Y:S01]  /*0fd0*/  R2UR UR11, R17 ;  /* 0x00000000110b72ca */ /* 0x000fe200000e0000 */
[----:B------:R-:W-:Y:S02]  /*0fe0*/  USHF.R.U32.HI UR5, URZ, UR16, UR5 ;  /* 0x000000103f057299 */ /* 0x000fe40008011605 */
[----:B------:R-:W-:Y:S01]  /*0ff0*/  UIADD3 UR12, UP1, URZ, -UR4, URZ ;  /* 0x800000043f0c7290 */ /* 0x000fe2000ff3e03f */
[----:B------:R-:W-:Y:S01]  /*1000*/  ULDC.64 UR18, c[0x0][0x620] ;  /* 0x0001880000127ab9 */ /* 0x000fe20000000a00 */
[----:B------:R-:W-:Y:S02]  /*1010*/  UISETP.NE.AND UP2, UPT, UR39, URZ, UPT ;  /* 0x0000003f2700728c */ /* 0x000fe4000bf45270 */
[----:B------:R-:W-:Y:S01]  /*1020*/  UIADD3.X UR5, URZ, ~UR5, URZ, UP1, !UPT ;  /* 0x800000053f057290 */ /* 0x000fe20008ffe43f */
[----:B------:R-:W-:Y:S01]  /*1030*/  UMOV UR10, UR20 ;  /* 0x00000014000a7c82 */ /* 0x000fe20008000000 */
[----:B------:R-:W-:-:S02]  /*1040*/  ULDC UR13, c[0x0][0x618] ;  /* 0x00018600000d7ab9 */ /* 0x000fc40000000800 */
[----:B------:R-:W-:Y:S02]  /*1050*/  UIMAD UR5, UR5, UR18, URZ ;  /* 0x00000012050572a4 */ /* 0x000fe4000f8e023f */
[----:B------:R-:W-:Y:S02]  /*1060*/  UIMAD.WIDE.U32 UR10, UR12, UR18, UR10 ;  /* 0x000000120c0a72a5 */ /* 0x000fe4000f8e000a */
[----:B------:R-:W-:Y:S02]  /*1070*/  UIMAD UR12, UR12, UR19, UR5 ;  /* 0x000000130c0c72a4 */ /* 0x000fe4000f8e0205 */
[----:B------:R-:W-:Y:S02]  /*1080*/  @UP2 UIMAD UR7, UR17, UR9, UR8 ;  /* 0x00000009110722a4 */ /* 0x000fe4000f8e0208 */
[----:B------:R-:W-:Y:S01]  /*1090*/  UIADD3 UR11, UR11, UR12, URZ ;  /* 0x0000000c0b0b7290 */ /* 0x000fe2000fffe03f */
[----:B------:R-:W-:Y:S01]  /*10a0*/  ULDC.64 UR8, c[0x0][0x640] ;  /* 0x0001900000087ab9 */ /* 0x000fe20000000a00 */
[----:B------:R-:W-:-:S02]  /*10b0*/  ULDC UR15, c[0x0][0x608] ;  /* 0x00018200000f7ab9 */ /* 0x000fc40000000800 */
[----:B------:R-:W-:Y:S01]  /*10c0*/  USHF.R.U64 UR20, UR10, UR13, UR11 ;  /* 0x0000000d0a147299 */ /* 0x000fe2000800120b */
[----:B------:R-:W-:Y:S01]  /*10d0*/  ISETP.NE.U32.AND P0, PT, RZ, UR8, PT ;  /* 0x00000008ff007c0c */ /* 0x000fe2000bf05070 */
[----:B------:R-:W-:Y:S01]  /*10e0*/  USHF.R.U32.HI UR11, URZ, UR13, UR11 ;  /* 0x0000000d3f0b7299 */ /* 0x000fe2000801160b */
[----:B------:R-:W-:Y:S02]  /*10f0*/  ULDC UR21, c[0x0][0x658] ;  /* 0x0001960000157ab9 */ /* 0x000fe40000000800 */
[----:B------:R-:W-:Y:S01]  /*1100*/  ISETP.NE.AND.EX P0, PT, RZ, UR9, PT, P0 ;  /* 0x00000009ff007c0c */ /* 0x000fe2000bf05300 */
[----:B------:R-:W-:Y:S02]  /*1110*/  USHF.R.U64 UR25, UR20, UR15, UR11 ;  /* 0x0000000f14197299 */ /* 0x000fe4000800120b */
[----:B------:R-:W-:Y:S01]  /*1120*/  USHF.R.U32.HI UR11, URZ, UR15, UR11 ;  /* 0x0000000f3f0b7299 */ /* 0x000fe2000801160b */
[----:B------:R-:W-:Y:S01]  /*1130*/  UMOV UR10, 0xffffffff ;  /* 0xffffffff000a7882 */ /* 0x000fe20000000000 */
[----:B------:R-:W-:Y:S01]  /*1140*/  ULDC UR5, c[0x0][0x600] ;  /* 0x0001800000057ab9 */ /* 0x000fe20000000800 */
[----:B------:R-:W-:-:S02]  /*1150*/  USHF.L.U32 UR10, UR10, UR21, URZ ;  /* 0x000000150a0a7299 */ /* 0x000fc4000800063f */
[----:B------:R-:W-:Y:S02]  /*1160*/  USHF.R.U64 UR26, UR25, UR21, UR11 ;  /* 0x00000015191a7299 */ /* 0x000fe4000800120b */
[----:B------:R-:W-:Y:S02]  /*1170*/  ULOP3.LUT UR15, URZ, UR10, URZ, 0x33, !UPT ;  /* 0x0000000a3f0f7292 */ /* 0x000fe4000f8e333f */
[----:B------:R-:W-:Y:S02]  /*1180*/  UIADD3 UR19, UR5, -0x1, URZ ;  /* 0xffffffff05137890 */ /* 0x000fe4000fffe03f */
[----:B------:R-:W-:Y:S01]  /*1190*/  USHF.R.U32.HI UR11, URZ, UR21, UR11 ;  /* 0x000000153f0b7299 */ /* 0x000fe2000801160b */
[----:B------:R-:W-:Y:S01]  /*11a0*/  ULDC UR22, c[0x0][0x648] ;  /* 0x0001920000167ab9 */ /* 0x000fe20000000800 */
[----:B------:R-:W-:Y:S01]  /*11b0*/  ULDC UR23, c[0x0][0x638] ;  /* 0x00018e0000177ab9 */ /* 0x000fe20000000800 */
[----:B------:R-:W-:Y:S01]  /*11c0*/  UMOV UR24, 0x1 ;  /* 0x0000000100187882 */ /* 0x000fe20000000000 */
[----:B------:R-:W-:Y:S01]  /*11d0*/  UMOV UR10, UR26 ;  /* 0x0000001a000a7c82 */ /* 0x000fe20008000000 */
[----:B------:R-:W-:Y:S07]  /*11e0*/  @!P0 BRA `(.L_x_13) ;  /* 0x0000000000308947 */ /* 0x000fee0003800000 */
[----:B------:R-:W-:Y:S02]  /*11f0*/  ULDC UR16, c[0x0][0x64c] ;  /* 0x0001930000107ab9 */ /* 0x000fe40000000800 */
        /* <DEDUP_REMOVED lines=8> */
[----:B------:R-:W-:-:S07]  /*1280*/  UIMAD.WIDE.U32.X UR8, UR18, UR9, UR16, UP1 ;  /* 0x00000009120872a5 */ /* 0x000fce00088e0410 */
[----:B------:R-:W-:Y:S01]  /*1290*/  UMOV UR10, UR8 ;  /* 0x00000008000a7c82 */ /* 0x000fe20008000000 */
[----:B------:R-:W-:-:S05]  /*12a0*/  UMOV UR11, UR9 ;  /* 0x00000009000b7c82 */ /* 0x000fca0008000000 */
.L_x_13:
[----:B------:R-:W-:Y:S01]  /*12b0*/  USHF.R.U64 UR9, UR10, UR22, UR11 ;  /* 0x000000160a097299 */ /* 0x000fe2000800120b */
[----:B------:R-:W-:Y:S01]  /*12c0*/  IMAD.MOV.U32 R4, RZ, RZ, 0x1 ;  /* 0x00000001ff047424 */ /* 0x000fe200078e00ff */
[----:B------:R-:W-:Y:S01]  /*12d0*/  USHF.L.U32 UR8, UR24, UR21, URZ ;  /* 0x0000001518087299 */ /* 0x000fe2000800063f */
[----:B------:R-:W-:Y:S01]  /*12e0*/  IMAD.U32 R19, RZ, RZ, UR4 ;  /* 0x00000004ff137e24 */ /* 0x000fe2000f8e00ff */
[----:B------:R-:W-:Y:S02]  /*12f0*/  ULOP3.LUT UR15, UR25, UR15, URZ, 0xc0, !UPT ;  /* 0x0000000f190f7292 */ /* 0x000fe4000f8ec03f */
[----:B------:R-:W-:Y:S02]  /*1300*/  UIADD3 UR10, -UR9, URZ, URZ ;  /* 0x0000003f090a7290 */ /* 0x000fe4000fffe13f */
[----:B------:R-:W-:Y:S02]  /*1310*/  UIMAD UR15, UR8, UR9, UR15 ;  /* 0x00000009080f72a4 */ /* 0x000fe4000f8e020f */
[----:B------:R-:W-:-:S02]  /*1320*/  ULOP3.LUT UR19, UR20, UR19, URZ, 0xc0, !UPT ;  /* 0x0000001314137292 */ /* 0x000fc4000f8ec03f */
[----:B------:R-:W-:Y:S01]  /*1330*/  UIMAD UR8, UR10, UR23, UR26 ;  /* 0x000000170a0872a4 */ /* 0x000fe2000f8e021a */
[----:B------:R-:W-:Y:S01]  /*1340*/  ULDC UR9, c[0x0][0x610] ;  /* 0x0001840000097ab9 */ /* 0x000fe20000000800 */
[----:B------:R-:W-:Y:S02]  /*1350*/  UISETP.NE.AND UP1, UPT, UR39, URZ, UPT ;  /* 0x0000003f2700728c */ /* 0x000fe4000bf25270 */
[----:B------:R-:W-:Y:S02]  /*1360*/  UIMAD UR7, UR15, UR9, UR7 ;  /* 0x000000090f0772a4 */ /* 0x000fe4000f8e0207 */
[----:B------:R-:W-:-:S04]  /*1370*/  UIMAD UR8, UR8, UR5, UR19 ;  /* 0x00000005080872a4 */ /* 0x000fc8000f8e0213 */
[----:B------:R-:W-:Y:S02]  /*1380*/  USEL UR5, UR8, UR7, !UP1 ;  /* 0x0000000708057287 */ /* 0x000fe4000c800000 */
[----:B------:R-:W-:-:S04]  /*1390*/  USEL UR7, UR7, UR8, !UP1 ;  /* 0x0000000807077287 */ /* 0x000fc8000c800000 */
[----:B------:R-:W-:Y:S02]  /*13a0*/  IMAD.U32 R2, RZ, RZ, UR5 ;  /* 0x00000005ff027e24 */ /* 0x000fe4000f8e00ff */
[----:B------:R-:W-:-:S07]  /*13b0*/  IMAD.U32 R18, RZ, RZ, UR7 ;  /* 0x00000007ff127e24 */ /* 0x000fce000f8e00ff */
.L_x_11:
[----:B------:R-:W-:Y:S05]  /*13c0*/  @!P1 BRA `(.L_x_14) ;  /* 0x00000000000c9947 */ /* 0x000fea0003800000 */
[----:B------:R-:W-:Y:S01]  /*13d0*/  UCGABAR_WAIT ;  /* 0x0000000000007dc7 */ /* 0x000fe20008000000 */
[----:B------:R-:W-:Y:S01]  /*13e0*/  CCTL.IVALL ;  /* 0x00000000ff00798f */ /* 0x000fe20002000000 */
[----:B------:R-:W-:Y:S05]  /*13f0*/  BRA `(.L_x_15) ;  /* 0x0000000000047947 */ /* 0x000fea0003800000 */
.L_x_14:
[----:B------:R-:W-:Y:S06]  /*1400*/  BAR.SYNC.DEFER_BLOCKING 0x0 ;  /* 0x0000000000007b1d */ /* 0x000fec0000010000 */
.L_x_15:
[----:B------:R-:W-:Y:S02]  /*1410*/  ULDC UR4, c[0x0][0x28c] ;  /* 0x0000a30000047ab9 */ /* 0x000fe40000000800 */
[----:B------:R-:W-:-:S04]  /*1420*/  UIADD3 UR4, UR4, 0x1f, URZ ;  /* 0x0000001f04047890 */ /* 0x000fc8000fffe03f */
[----:B------:R-:W-:-:S04]  /*1430*/  USHF.R.S32.HI UR5, URZ, 0x1f, UR4 ;  /* 0x0000001f3f057899 */ /* 0x000fc80008011404 */
[----:B------:R-:W-:-:S04]  /*1440*/  ULEA.HI UR5, UR5, UR4, URZ, 0x5 ;  /* 0x0000000405057291 */ /* 0x000fc8000f8f283f */
[----:B------:R-:W-:Y:S01]  /*1450*/  USHF.R.S32.HI UR38, URZ, 0x5, UR5 ;  /* 0x000000053f267899 */ /* 0x000fe20008011405 */
[----:B------:R-:W-:Y:S11]  /*1460*/  @!P2 BRA `(.L_x_16) ;  /* 0x000000900044a947 */ /* 0x000ff60003800000 */
[----:B------:R-:W-:-:S06]  /*1470*/  UISETP.GT.U32.AND UP1, UPT, UR14, 0x1, UPT ;  /* 0x000000010e00788c */ /* 0x000fcc000bf24070 */
[----:B------:R-:W-:-:S13]  /*1480*/  PLOP3.LUT P0, PT, PT, PT, UP1, 0x80, 0x0 ;  /* 0x000000000000781c */ /* 0x000fda0003f0f018 */
[----:B------:R-:W-:Y:S05]  /*1490*/  @P0 EXIT ;  /* 0x000000000000094d */ /* 0x000fea0003800000 */
.L_x_17:
[----:B------:R-:W-:-:S08]  /*14a0*/  NOP ;  /* 0x0000000000007918 */ /* 0x000fd00000000000 */
[----:B------:R-:W0:Y:S02]  /*14b0*/  USETMAXREG.TRY_ALLOC.CTAPOOL UP1, 0xe8 ;  /* 0x000000e8000079c8 */ /* 0x000e240008020600 */
[----:B0-----:R-:W-:-:S13]  /*14c0*/  PLOP3.LUT P0, PT, PT, PT, UP1, 0x80, 0x0 ;  /* 0x000000000000781c */ /* 0x001fda0003f0f018 */
[----:B------:R-:W-:Y:S05]  /*14d0*/  @!P0 BRA `(.L_x_17) ;  /* 0xfffffffc00f08947 */ /* 0x000fea000383ffff */
[----:B------:R-:W-:-:S13]  /*14e0*/  LOP3.LUT P0, RZ, R4, 0xff, RZ, 0xc0, !PT ;  /* 0x000000ff04ff7812 */ /* 0x000fda000780c0ff */
[----:B------:R-:W-:Y:S05]  /*14f0*/  @!P0 EXIT ;  /* 0x000000000000894d */ /* 0x000fea0003800000 */
[----:B------:R-:W0:Y:S01]  /*1500*/  S2UR UR5, SR_CgaCtaId ;  /* 0x00000000000579c3 */ /* 0x000e220000008800 */
[----:B------:R-:W-:Y:S01]  /*1510*/  VIADD R7, R7, 0xffffffff ;  /* 0xffffffff07077836 */ /* 0x000fe20000000000 */
[CC--:B------:R-:W-:Y:S01]  /*1520*/  LEA.HI R0, R6.reuse, R3.reuse, RZ, 0x2 ;  /* 0x0000000306007211 */ /* 0x0c0fe200078f10ff */
[----:B------:R-:W-:Y:S01]  /*1530*/  UMOV UR44, 0x400 ;  /* 0x00000400002c7882 */ /* 0x000fe20000000000 */
[----:B------:R-:W-:Y:S01]  /*1540*/  LEA.HI R6, R6, R3, RZ, 0x5 ;  /* 0x0000000306067211 */ /* 0x000fe200078f28ff */
[----:B------:R-:W-:Y:S01]  /*1550*/  USHF.R.U32.HI UR4, URZ, 0x2, UR38 ;  /* 0x000000023f047899 */ /* 0x000fe20008011626 */
[----:B------:R-:W-:Y:S01]  /*1560*/  R2UR UR46, R7 ;  /* 0x00000000072e72ca */ /* 0x000fe200000e0000 */
[----:B------:R-:W-:Y:S01]  /*1570*/  ULOP3.LUT UR45, UR38, 0x3, URZ, 0xc0, !UPT ;  /* 0x00000003262d7892 */ /* 0x000fe2000f8ec03f */
[--C-:B------:R-:W-:Y:S01]  /*1580*/  SHF.R.S32.HI R154, RZ, 0x2, R0.reuse ;  /* 0x00000002ff9a7819 */ /* 0x100fe20000011400 */
[----:B------:R-:W-:Y:S01]  /*1590*/  UISETP.LT.AND UP1, UPT, UR38, 0x1, UPT ;  /* 0x000000012600788c */ /* 0x000fe2000bf21270 */
[----:B------:R-:W-:Y:S01]  /*15a0*/  SHF.R.S32.HI R5, RZ, 0x1f, R0 ;  /* 0x0000001fff057819 */ /* 0x000fe20000011400 */
[----:B------:R-:W-:Y:S01]  /*15b0*/  ULOP3.LUT UR4, UR4, 0x1, URZ, 0xc0, !UPT ;  /* 0x0000000104047892 */ /* 0x000fe2000f8ec03f */
[----:B------:R-:W-:Y:S01]  /*15c0*/  LOP3.LUT R156, R0, 0xfffffffc, RZ, 0xc0, !PT ;  /* 0xfffffffc009c7812 */ /* 0x000fe200078ec0ff */
[----:B------:R-:W-:Y:S01]  /*15d0*/  ULDC UR6, c[0x0][0x284] ;  /* 0x0000a10000067ab9 */ /* 0x000fe20000000800 */
[----:B------:R-:W-:Y:S01]  /*15e0*/  LEA.HI R5, R5, R154, RZ, 0x3 ;  /* 0x0000009a05057211 */ /* 0x000fe200078f18ff */
[----:B------:R-:W-:Y:S01]  /*15f0*/  USEL UR45, UR45, URZ, !UP0 ;  /* 0x0000003f2d2d7287 */ /* 0x000fe2000c000000 */
[----:B------:R-:W-:Y:S01]  /*1600*/  ISETP.NE.AND P0, PT, R7, RZ, PT ;  /* 0x000000ff0700720c */ /* 0x000fe20003f05270 */
[----:B------:R-:W-:Y:S01]  /*1610*/  USEL UR48, UR38, 0x1, UP1 ;  /* 0x0000000126307887 */ /* 0x000fe20008800000 */
[----:B------:R-:W-:Y:S01]  /*1620*/  LOP3.LUT R5, R5, 0xfffffff8, RZ, 0xc0, !PT ;  /* 0xfffffff805057812 */ /* 0x000fe200078ec0ff */
[----:B------:R-:W-:Y:S01]  /*1630*/  USHF.L.U32 UR46, UR46, 0x3, URZ ;  /* 0x000000032e2e7899 */ /* 0x000fe2000800063f */
[----:B------:R-:W-:Y:S01]  /*1640*/  IMAD.IADD R156, R3, 0x1, -R156 ;  /* 0x00000001039c7824 */ /* 0x000fe200078e0a9c */
[----:B------:R-:W-:Y:S01]  /*1650*/  UISETP.EQ.U32.AND UP0, UPT, UR4, 0x1, !UP0 ;  /* 0x000000010400788c */ /* 0x000fe2000c702070 */
[----:B------:R-:W-:Y:S01]  /*1660*/  SEL R170, RZ, 0x1, P0 ;  /* 0x00000001ffaa7807 */ /* 0x000fe20000000000 */
[----:B------:R-:W-:Y:S01]  /*1670*/  IMAD.IADD R154, R154, 0x1, -R5 ;  /* 0x000000019a9a7824 */ /* 0x000fe200078e0a05 */
[----:B0-----:R-:W-:Y:S01]  /*1680*/  ULEA UR44, UR5, UR44, 0x18 ;  /* 0x0000002c052c7291 */ /* 0x001fe2000f8ec03f */
[----:B------:R-:W-:Y:S01]  /*1690*/  SHF.R.S32.HI R5, RZ, 0x5, R6 ;  /* 0x00000005ff057819 */ /* 0x000fe20000011406 */
[----:B------:R-:W-:Y:S01]  /*16a0*/  IMAD.U32 R158, RZ, RZ, UR46 ;  /* 0x0000002eff9e7e24 */ /* 0x000fe2000f8e00ff */
[----:B------:R-:W-:Y:S01]  /*16b0*/  ULOP3.LUT UR42, UR41, 0x1, URZ, 0xfc, !UPT ;  /* 0x00000001292a7892 */ /* 0x000fe2000f8efc3f */
[--C-:B------:R-:W-:Y:S01]  /*16c0*/  SHF.R.S32.HI R155, RZ, 0x1f, R154.reuse ;  /* 0x0000001fff9b7819 */ /* 0x100fe2000001149a */
[----:B------:R-:W-:Y:S01]  /*16d0*/  UIADD3 UR47, UR44, 0x50, URZ ;  /* 0x000000502c2f7890 */ /* 0x000fe2000fffe03f */
[C-C-:B------:R-:W-:Y:S01]  /*16e0*/  IMAD R161, R5.reuse, -0x10, -R154.reuse ;  /* 0xfffffff005a17824 */ /* 0x140fe200078e0a9a */
[C---:B------:R-:W-:Y:S01]  /*16f0*/  LOP3.LUT R160, R158.reuse, 0x8, RZ, 0xc0, !PT ;  /* 0x000000089ea07812 */ /* 0x040fe200078ec0ff */
[----:B------:R-:W-:Y:S01]  /*1700*/  USHF.L.U32 UR43, UR38, 0x1, URZ ;  /* 0x00000001262b7899 */ /* 0x000fe2000800063f */
[----:B------:R-:W-:Y:S01]  /*1710*/  IMAD.WIDE R154, R5, 0x10, R154 ;  /* 0x00000010059a7825 */ /* 0x000fe200078e029a */
[----:B------:R-:W-:Y:S01]  /*1720*/  LOP3.LUT R158, R158, 0x8, RZ, 0xc, !PT ;  /* 0x000000089e9e7812 */ /* 0x000fe200078e0cff */
[----:B------:R-:W-:Y:S01]  /*1730*/  UIADD3 UR48, -UR48, UR38, URZ ;  /* 0x0000002630307290 */ /* 0x000fe2000fffe13f */
[----:B------:R-:W-:Y:S01]  /*1740*/  LOP3.LUT R160, R160, 0x18, RZ, 0x3c, !PT ;  /* 0x00000018a0a07812 */ /* 0x000fe200078e3cff */
[----:B------:R-:W-:Y:S01]  /*1750*/  IMAD.U32 R157, RZ, RZ, UR47 ;  /* 0x0000002fff9d7e24 */ /* 0x000fe2000f8e00ff */
[----:B------:R-:W-:Y:S01]  /*1760*/  USEL UR49, URZ, 0x1, !UP0 ;  /* 0x000000013f317887 */ /* 0x000fe2000c000000 */
[----:B------:R-:W-:-:S02]  /*1770*/  VIADD R161, R161, UR6 ;  /* 0x00000006a1a17c36 */ /* 0x000fc40008000000 */
[----:B------:R-:W-:-:S09]  /*1780*/  VIADD R159, R157, UR46 ;  /* 0x0000002e9d9f7c36 */ /* 0x000fd20008000000 */
.L_x_293:
[----:B------:R-:W-:Y:S01]  /*1790*/  SHF.L.U32 R0, R170, 0x1f, RZ ;  /* 0x0000001faa007819 */ /* 0x000fe200000006ff */
[----:B------:R-:W-:Y:S02]  /*17a0*/  ULDC UR4, c[0x0][0x28c] ;  /* 0x0000a30000047ab9 */ /* 0x000fe40000000800 */
[----:B------:R-:W-:Y:S01]  /*17b0*/  ISETP.LT.AND P1, PT, RZ, UR4, PT ;  /* 0x00000004ff007c0c */ /* 0x000fe2000bf21270 */
[----:B------:R-:W0:Y:S02]  /*17c0*/  SYNCS.PHASECHK.TRANS64.TRYWAIT P0, [R157+UR46], R0 ;  /* 0x000000009d0075a7 */ /* 0x000e24000800016e */
[----:B01234-:R-:W-:Y:S10]  /*17d0*/  @!P0 BRA `(.L_x_18) ;  /* 0x0000009c00b88947 */ /* 0x01fff40003800000 */
.L_x_315:
[----:B------:R-:W-:Y:S05]  /*17e0*/  @P1 BRA `(.L_x_19) ;  /* 0x0000000000401947 */ /* 0x000fea0003800000 */
[----:B0-----:R-:W-:Y:S01]  /*17f0*/  MOV R0, 0x0 ;  /* 0x0000000000007802 */ /* 0x001fe20000000f00 */
[----:B------:R-:W-:Y:S01]  /*1800*/  ULDC.64 UR4, c[0x4][0x68] ;  /* 0x01001a0000047ab9 */ /* 0x000fe20000000a00 */
[----:B------:R-:W-:Y:S01]  /*1810*/  ULDC.64 UR6, c[0x4][0x8] ;  /* 0x0100020000067ab9 */ /* 0x000fe20000000a00 */
[----:B------:R-:W-:Y:S01]  /*1820*/  IMAD.U32 R4, RZ, RZ, UR4 ;  /* 0x00000004ff047e24 */ /* 0x000fe2000f8e00ff */
[----:B------:R0:W1:Y:S01]  /*1830*/  LDC.64 R14, c[0x4][R0] ;  /* 0x01000000000e7b82 */ /* 0x0000620000000a00 */
[----:B------:R-:W-:Y:S01]  /*1840*/  IMAD.U32 R5, RZ, RZ, UR5 ;  /* 0x00000005ff057e24 */ /* 0x000fe2000f8e00ff */
[----:B------:R-:W-:Y:S01]  /*1850*/  ULDC.64 UR4, c[0x4][0x70] ;  /* 0x01001c0000047ab9 */ /* 0x000fe20000000a00 */
[----:B------:R-:W-:Y:S02]  /*1860*/  IMAD.U32 R10, RZ, RZ, UR6 ;  /* 0x00000006ff0a7e24 */ /* 0x000fe4000f8e00ff */
[----:B------:R-:W-:Y:S02]  /*1870*/  IMAD.U32 R6, RZ, RZ, UR4 ;  /* 0x00000004ff067e24 */ /* 0x000fe4000f8e00ff */
[----:B------:R-:W-:-:S02]  /*1880*/  IMAD.U32 R7, RZ, RZ, UR5 ;  /* 0x00000005ff077e24 */ /* 0x000fc4000f8e00ff */
[----:B------:R-:W-:Y:S02]  /*1890*/  IMAD.U32 R11, RZ, RZ, UR7 ;  /* 0x00000007ff0b7e24 */ /* 0x000fe4000f8e00ff */
[----:B------:R-:W-:Y:S02]  /*18a0*/  IMAD.MOV.U32 R8, RZ, RZ, 0x1e1 ;  /* 0x000001e1ff087424 */ /* 0x000fe400078e00ff */
[----:B------:R-:W-:Y:S02]  /*18b0*/  IMAD.MOV.U32 R12, RZ, RZ, 0x1 ;  /* 0x00000001ff0c7424 */ /* 0x000fe400078e00ff */
[----:B0-----:R-:W-:-:S07]  /*18c0*/  IMAD.MOV.U32 R13, RZ, RZ, RZ ;  /* 0x000000ffff0d7224 */ /* 0x001fce00078e00ff */
[----:B------:R-:W-:-:S07]  /*18d0*/  LEPC R20, `(.L_x_19) ;  /* 0x000000001014794e */ /* 0x000fce0000000000 */
[----:B-1---5:R-:W-:Y:S05]  /*18e0*/  CALL.ABS.NOINC R14 ;  /* 0x000000000e007343 */ /* 0x022fea0003c00000 */
.L_x_19:
[----:B0-----:R-:W-:-:S05]  /*18f0*/  IMAD.U32 R0, RZ, RZ, UR42 ;  /* 0x0000002aff007e24 */ /* 0x001fca000f8e00ff */
[----:B------:R-:W-:-:S13]  /*1900*/  ISETP.NE.AND P0, PT, R0, 0x3, PT ;  /* 0x000000030000780c */ /* 0x000fda0003f05270 */
[----:B------:R-:W-:Y:S05]  /*1910*/  @!P0 BRA `(.L_x_20) ;  /* 0x0000000000048947 */ /* 0x000fea0003800000 */
[----:B------:R-:W-:Y:S01]  /*1920*/  BPT.TRAP 0x1 ;  /* 0x000000040000795c */ /* 0x000fe20000300000 */
.L_x_20:
[----:B------:R-:W-:Y:S02]  /*1930*/  IMAD.U32 R3, RZ, RZ, UR45 ;  /* 0x0000002dff037e24 */ /* 0x000fe4000f8e00ff */
[----:B------:R-:W-:-:S03]  /*1940*/  IMAD.U32 R0, RZ, RZ, UR49 ;  /* 0x00000031ff007e24 */ /* 0x000fc6000f8e00ff */
[----:B------:R-:W-:Y:S02]  /*1950*/  LEA R3, R3, UR44, 0x3 ;  /* 0x0000002c03037c11 */ /* 0x000fe4000f8e18ff */
[----:B------:R-:W-:-:S04]  /*1960*/  SHF.L.U32 R0, R0, 0x1f, RZ ;  /* 0x0000001f00007819 */ /* 0x000fc800000006ff */
[----:B------:R0:W1:Y:S01]  /*1970*/  SYNCS.PHASECHK.TRANS64.TRYWAIT P1, [R3+URZ], R0 ;  /* 0x00000000030075a7 */ /* 0x000062000802017f */
[----:B------:R-:W-:Y:S05]  /*1980*/  @!P0 BRA `(.L_x_21) ;  /* 0x0000000000048947 */ /* 0x000fea0003800000 */
[----:B------:R-:W-:Y:S01]  /*1990*/  BPT.TRAP 0x1 ;  /* 0x000000040000795c */ /* 0x000fe20000300000 */
.L_x_21:
[----:B------:R-:W-:-:S05]  /*19a0*/  IMAD.U32 R4, RZ, RZ, UR48 ;  /* 0x00000030ff047e24 */ /* 0x000fca000f8e00ff */
[----:B------:R-:W-:Y:S01]  /*19b0*/  ISETP.GE.AND P2, PT, R4, 0x1, PT ;  /* 0x000000010400780c */ /* 0x000fe20003f46270 */
[----:B-1----:R-:W-:-:S12]  /*19c0*/  @P1 BRA `(.L_x_22) ;  /* 0x0000000000081947 */ /* 0x002fd80003800000 */
[----:B------:R-:W1:Y:S02]  /*19d0*/  SYNCS.PHASECHK.TRANS64.TRYWAIT P1, [R3+URZ], R0 ;  /* 0x00000000030075a7 */ /* 0x000e64000802017f */
[----:B-1----:R-:W-:Y:S05]  /*19e0*/  @!P1 BRA `(.L_x_23) ;  /* 0x0000009c00489947 */ /* 0x002fea0003800000 */
.L_x_22:
[----:B------:R-:W-:Y:S05]  /*19f0*/  WARPSYNC.ALL ;  /* 0x0000000000007948 */ /* 0x000fea0003800000 */
[----:B------:R-:W-:Y:S01]  /*1a00*/  UIADD3 UR4, UR44, 0x180, URZ ;  /* 0x000001802c047890 */ /* 0x000fe2000fffe03f */
[----:B------:R-:W-:Y:S01]  /*1a10*/  WARPGROUP.ARRIVE ;  /* 0x00000000000079c5 */ /* 0x000fe20000000000 */
[----:B------:R-:W-:Y:S02]  /*1a20*/  UIADD3 UR5, UR44, 0x4180, URZ ;  /* 0x000041802c057890 */ /* 0x000fe4000fffe03f */
[----:B------:R-:W-:Y:S02]  /*1a30*/  USHF.R.U32.HI UR4, URZ, 0x4, UR4 ;  /* 0x000000043f047899 */ /* 0x000fe40008011604 */
[----:B------:R-:W-:-:S02]  /*1a40*/  USHF.R.U32.HI UR5, URZ, 0x4, UR5 ;  /* 0x000000043f057899 */ /* 0x000fc40008011605 */
[----:B------:R-:W-:Y:S02]  /*1a50*/  ULOP3.LUT UR4, UR4, 0x3fff, URZ, 0xc0, !UPT ;  /* 0x00003fff04047892 */ /* 0x000fe4000f8ec03f */
[----:B------:R-:W-:Y:S02]  /*1a60*/  ULOP3.LUT UR5, UR5, 0x3fff, URZ, 0xc0, !UPT ;  /* 0x00003fff05057892 */ /* 0x000fe4000f8ec03f */
[----:B------:R-:W-:Y:S02]  /*1a70*/  ULOP3.LUT UR10, UR4, 0x10000, URZ, 0xfc, !UPT ;  /* 0x00010000040a7892 */ /* 0x000fe4000f8efc3f */
[----:B------:R-:W-:Y:S02]  /*1a80*/  ULOP3.LUT UR9, UR5, 0x10000, URZ, 0xfc, !UPT ;  /* 0x0001000005097892 */ /* 0x000fe4000f8efc3f */
[----:B------:R-:W-:Y:S02]  /*1a90*/  ULEA UR4, UR45, UR10, 0x8 ;  /* 0x0000000a2d047291 */ /* 0x000fe4000f8e403f */
[----:B------:R-:W-:Y:S01]  /*1aa0*/  ULEA UR6, UR45, UR9, 0xa ;  /* 0x000000092d067291 */ /* 0x000fe2000f8e503f */
[----:B------:R-:W-:Y:S01]  /*1ab0*/  UMOV UR5, 0x80000020 ;  /* 0x8000002000057882 */ /* 0x000fe20000000000 */
[----:B------:R-:W-:-:S07]  /*1ac0*/  UMOV UR7, 0x80000020 ;  /* 0x8000002000077882 */ /* 0x000fce0000000000 */
[----:B------:R-:W-:Y:S01]  /*1ad0*/  HGMMA.64x256x16.F32 R24, gdesc[UR4], RZ, !UPT, gsb0 ;  /* 0x03e00000041879f0 */ /* 0x000fe2000c0008ff */
[----:B------:R-:W-:Y:S02]  /*1ae0*/  UIADD3 UR4, UR4, 0x2, URZ ;  /* 0x0000000204047890 */ /* 0x000fe4000fffe03f */
[----:B------:R-:W-:Y:S01]  /*1af0*/  UIADD3 UR6, UR6, 0x2, URZ ;  /* 0x0000000206067890 */ /* 0x000fe2000fffe03f */
[----:B------:R-:W-:Y:S01]  /*1b00*/  UMOV UR5, 0x80000020 ;  /* 0x8000002000057882 */ /* 0x000fe20000000000 */
[----:B------:R-:W-:Y:S01]  /*1b10*/  UMOV UR7, 0x80000020 ;  /* 0x8000002000077882 */ /* 0x000fe20000000000 */
[----:B------:R-:W-:Y:S02]  /*1b20*/  WARPGROUP.DEPBAR.LE gsb0, 0x0 ;  /* 0x00008000000079c5 */ /* 0x000fe40000010000 */
[----:B------:R-:W-:-:S15]  /*1b30*/  WARPGROUP.ARRIVE ;  /* 0x00000000000079c5 */ /* 0x000fde0000000000 */
[----:B------:R-:W-:-:S05]  /*1b40*/  NOP ;  /* 0x0000000000007918 */ /* 0x000fca0000000000 */
[----:B------:R-:W-:Y:S03]  /*1b50*/  HGMMA.64x256x16.F32 R24, gdesc[UR4], R24, gsb0 ;  /* 0x03e00000041879f0 */ /* 0x000fe60008000818 */
[----:B------:R-:W-:Y:S02]  /*1b60*/  WARPGROUP.DEPBAR.LE gsb0, 0x0 ;  /* 0x00008000000079c5 */ /* 0x000fe40000010000 */
[----:B------:R-:W-:Y:S05]  /*1b70*/  @!P2 BRA `(.L_x_24) ;  /* 0x0000000000dca947 */ /* 0x000fea0003800000 */
[----:B------:R-:W-:Y:S01]  /*1b80*/  UIADD3 UR4, UR45, 0x1, URZ ;  /* 0x000000012d047890 */ /* 0x000fe2000fffe03f */
[----:B01----:R-:W-:Y:S02]  /*1b90*/  IMAD.U32 R0, RZ, RZ, UR48 ;  /* 0x00000030ff007e24 */ /* 0x003fe4000f8e00ff */
[----:B------:R-:W-:Y:S01]  /*1ba0*/  IMAD.U32 R3, RZ, RZ, UR45 ;  /* 0x0000002dff037e24 */ /* 0x000fe2000f8e00ff */
[----:B------:R-:W-:-:S04]  /*1bb0*/  UISETP.NE.AND UP0, UPT, UR4, 0x4, UPT ;  /* 0x000000040400788c */ /* 0x000fc8000bf05270 */
[----:B------:R-:W-:Y:S02]  /*1bc0*/  USEL UR5, URZ, 0x1, UP0 ;  /* 0x000000013f057887 */ /* 0x000fe40008000000 */
[----:B------:R-:W-:Y:S02]  /*1bd0*/  USEL UR8, UR4, URZ, UP0 ;  /* 0x0000003f04087287 */ /* 0x000fe40008000000 */
[----:B------:R-:W-:-:S06]  /*1be0*/  ULOP3.LUT UR5, UR49, UR5, URZ, 0x3c, !UPT ;  /* 0x0000000531057292 */ /* 0x000fcc000f8e3c3f */
[----:B------:R-:W-:-:S07]  /*1bf0*/  IMAD.U32 R6, RZ, RZ, UR5 ;  /* 0x00000005ff067e24 */ /* 0x000fce000f8e00ff */
.L_x_31:
[----:B------:R-:W-:Y:S05]  /*1c00*/  @!P0 BRA `(.L_x_25) ;  /* 0x0000000000048947 */ /* 0x000fea0003800000 */
[----:B------:R-:W-:Y:S01]  /*1c10*/  BPT.TRAP 0x1 ;  /* 0x000000040000795c */ /* 0x000fe20000300000 */
.L_x_25:
[----:B------:R-:W-:Y:S01]  /*1c20*/  ULEA UR4, UR8, UR44, 0x3 ;  /* 0x0000002c08047291 */ /* 0x000fe2000f8e183f */
[----:B------:R-:W-:-:S08]  /*1c30*/  SHF.L.U32 R4, R6, 0x1f, RZ ;  /* 0x0000001f06047819 */ /* 0x000fd000000006ff */
[----:B------:R0:W1:Y:S01]  /*1c40*/  SYNCS.PHASECHK.TRANS64.TRYWAIT P1, [UR4], R4 ;  /* 0x00000004ff0075a7 */ /* 0x0000620008020144 */
[----:B------:R-:W-:Y:S05]  /*1c50*/  @!P0 BRA `(.L_x_26) ;  /* 0x0000000000048947 */ /* 0x000fea0003800000 */
[----:B------:R-:W-:Y:S01]  /*1c60*/  BPT.TRAP 0x1 ;  /* 0x000000040000795c */ /* 0x000fe20000300000 */
.L_x_26:
[----:B-1----:R-:W-:Y:S05]  /*1c70*/  @P1 BRA `(.L_x_27) ;  /* 0x0000000000081947 */ /* 0x002fea0003800000 */
[----:B------:R-:W1:Y:S02]  /*1c80*/  SYNCS.PHASECHK.TRANS64.TRYWAIT P1, [UR4], R4 ;  /* 0x00000004ff0075a7 */ /* 0x000e640008020144 */
[----:B-1----:R-:W-:Y:S05]  /*1c90*/  @!P1 BRA `(.L_x_28) ;  /* 0x0000009800b09947 */ /* 0x002fea0003800000 */
.L_x_27:
[----:B------:R-:W-:Y:S01]  /*1ca0*/  ULEA UR4, UR8, UR10, 0x8 ;  /* 0x0000000a08047291 */ /* 0x000fe2000f8e403f */
[----:B------:R-:W-:Y:S01]  /*1cb0*/  WARPGROUP.ARRIVE ;  /* 0x00000000000079c5 */ /* 0x000fe20000000000 */
[----:B------:R-:W-:Y:S01]  /*1cc0*/  ULEA UR6, UR8, UR9, 0xa ;  /* 0x0000000908067291 */ /* 0x000fe2000f8e503f */
[----:B------:R-:W-:Y:S01]  /*1cd0*/  UMOV UR5, 0x80000020 ;  /* 0x8000002000057882 */ /* 0x000fe20000000000 */
[----:B------:R-:W-:-:S07]  /*1ce0*/  UMOV UR7, 0x80000020 ;  /* 0x8000002000077882 */ /* 0x000fce0000000000 */
[----:B------:R-:W-:Y:S01]  /*1cf0*/  HGMMA.64x256x16.F32 R24, gdesc[UR4], R24, gsb0 ;  /* 0x03e00000041879f0 */ /* 0x000fe20008000818 */
        /* <DEDUP_REMOVED lines=10> */
[----:B------:R-:W-:Y:S01]  /*1da0*/  BPT.TRAP 0x1 ;  /* 0x000000040000795c */ /* 0x000fe20000300000 */
.L_x_29:
[----:B------:R-:W-:Y:S01]  /*1db0*/  ISETP.NE.AND P1, PT, R152, RZ, PT ;  /* 0x000000ff9800720c */ /* 0x000fe20003f25270 */
[----:B------:R-:W-:-:S12]  /*1dc0*/  UISETP.GT.U32.AND UP0, UPT, UR41, 0x1, UPT ;  /* 0x000000012900788c */ /* 0x000fd8000bf04070 */
[----:B01----:R-:W-:-:S05]  /*1dd0*/  @P1 LEA R4, R3, UR44, 0x3 ;  /* 0x0000002c03041c11 */ /* 0x003fca000f8e18ff */
[----:B------:R-:W-:-:S05]  /*1de0*/  @P1 VIADD R4, R4, 0x20 ;  /* 0x0000002004041836 */ /* 0x000fca0000000000 */
[----:B------:R-:W-:-:S04]  /*1df0*/  @P1 PRMT R4, R153, 0x654, R4 ;  /* 0x0000065499041816 */ /* 0x000fc80000000004 */
[----:B------:R0:W-:Y:S01]  /*1e00*/  @P1 SYNCS.ARRIVE.TRANS64.RED.A1T0 RZ, [R4+URZ], RZ ;  /* 0x000000ff04ff19a7 */ /* 0x0001e2000810043f */
[----:B------:R-:W-:-:S13]  /*1e10*/  PLOP3.LUT P1, PT, PT, PT, UP0, 0x80, 0x0 ;  /* 0x000000000000781c */ /* 0x000fda0003f2f008 */
[----:B0-----:R-:W-:Y:S05]  /*1e20*/  @P1 BRA `(.L_x_30) ;  /* 0x0000000000041947 */ /* 0x001fea0003800000 */
[----:B------:R-:W-:Y:S01]  /*1e30*/  BPT.TRAP 0x1 ;  /* 0x000000040000795c */ /* 0x000fe20000300000 */
.L_x_30:
[----:B------:R-:W-:Y:S01]  /*1e40*/  UIADD3 UR8, UR8, 0x1, URZ ;  /* 0x0000000108087890 */ /* 0x000fe2000fffe03f */
[C---:B------:R-:W-:Y:S01]  /*1e50*/  ISETP.GT.AND P2, PT, R0.reuse, 0x1, PT ;  /* 0x000000010000780c */ /* 0x040fe20003f44270 */
[----:B------:R-:W-:Y:S02]  /*1e60*/  VIADD R3, R3, 0x1 ;  /* 0x0000000103037836 */ /* 0x000fe40000000000 */
[----:B------:R-:W-:Y:S01]  /*1e70*/  UISETP.NE.AND UP0, UPT, UR8, 0x4, UPT ;  /* 0x000000040800788c */ /* 0x000fe2000bf05270 */
[----:B------:R-:W-:Y:S02]  /*1e80*/  VIADD R0, R0, 0xffffffff ;  /* 0xffffffff00007836 */ /* 0x000fe40000000000 */
[C---:B------:R-:W-:Y:S01]  /*1e90*/  ISETP.NE.AND P1, PT, R3.reuse, 0x4, PT ;  /* 0x000000040300780c */ /* 0x040fe20003f25270 */
[----:B------:R-:W-:Y:S02]  /*1ea0*/  USEL UR4, URZ, 0x1, UP0 ;  /* 0x000000013f047887 */ /* 0x000fe40008000000 */
[----:B------:R-:W-:Y:S01]  /*1eb0*/  USEL UR8, UR8, URZ, UP0 ;  /* 0x0000003f08087287 */ /* 0x000fe20008000000 */
[----:B------:R-:W-:-:S03]  /*1ec0*/  SEL R3, R3, RZ, P1 ;  /* 0x000000ff03037207 */ /* 0x000fc60000800000 */
[----:B------:R-:W-:Y:S01]  /*1ed0*/  LOP3.LUT R6, R6, UR4, RZ, 0x3c, !PT ;  /* 0x0000000406067c12 */ /* 0x000fe2000f8e3cff */
[----:B------:R-:W-:Y:S07]  /*1ee0*/  @P2 BRA `(.L_x_31) ;  /* 0xfffffffc00442947 */ /* 0x000fee000383ffff */
.L_x_24:
[----:B01----:R-:W0:Y:S01]  /*1ef0*/  LDC R0, c[0x0][0x28c] ;  /* 0x0000a300ff007b82 */ /* 0x003e220000000800 */
[----:B------:R1:W-:Y:S01]  /*1f00*/  SYNCS.ARRIVE.TRANS64.A1T0 RZ, [R158+UR47], RZ ;  /* 0x000000ff9eff79a7 */ /* 0x0003e2000810002f */
[----:B0-----:R-:W-:-:S13]  /*1f10*/  ISETP.GE.AND P1, PT, R0, 0x1, PT ;  /* 0x000000010000780c */ /* 0x001fda0003f26270 */
[----:B-1----:R-:W-:Y:S05]  /*1f20*/  @!P1 BRA `(.L_x_32) ;  /* 0x0000000000409947 */ /* 0x002fea0003800000 */
[----:B------:R-:W-:Y:S05]  /*1f30*/  @!P0 BRA `(.L_x_33) ;  /* 0x0000000000048947 */ /* 0x000fea0003800000 */
[----:B------:R-:W-:Y:S01]  /*1f40*/  BPT.TRAP 0x1 ;  /* 0x000000040000795c */ /* 0x000fe20000300000 */
.L_x_33:
[----:B------:R-:W-:Y:S01]  /*1f50*/  ISETP.NE.AND P0, PT, R152, RZ, PT ;  /* 0x000000ff9800720c */ /* 0x000fe20003f05270 */
[----:B------:R-:W-:-:S12]  /*1f60*/  IMAD.U32 R3, RZ, RZ, UR44 ;  /* 0x0000002cff037e24 */ /* 0x000fd8000f8e00ff */
[----:B------:R-:W-:-:S05]  /*1f70*/  VOTEU.ANY UP0, P0 ;  /* 0x00000000003f7886 */ /* 0x000fca0000000100 */
[----:B------:R-:W-:Y:S02]  /*1f80*/  @UP0 UIADD3 UR4, UR48, UR45, URZ ;  /* 0x0000002d30040290 */ /* 0x000fe4000fffe03f */
[----:B------:R-:W-:-:S04]  /*1f90*/  UISETP.GT.U32.AND UP0, UPT, UR41, 0x1, UPT ;  /* 0x000000012900788c */ /* 0x000fc8000bf04070 */
[----:B------:R-:W-:-:S04]  /*1fa0*/  IMAD.U32 R0, RZ, RZ, UR4 ;  /* 0x00000004ff007e24 */ /* 0x000fc8000f8e00ff */
[----:B------:R-:W-:-:S05]  /*1fb0*/  @P0 IMAD.SHL.U32 R0, R0, 0x8, RZ ;  /* 0x0000000800000824 */ /* 0x000fca00078e00ff */
[----:B------:R-:W-:-:S04]  /*1fc0*/  @P0 LOP3.LUT R0, R0, 0x18, RZ, 0xc0, !PT ;  /* 0x0000001800000812 */ /* 0x000fc800078ec0ff */
[----:B------:R-:W-:-:S04]  /*1fd0*/  @P0 IADD3 R0, R3, 0x20, R0 ;  /* 0x0000002003000810 */ /* 0x000fc80007ffe000 */
[----:B------:R-:W-:-:S04]  /*1fe0*/  @P0 PRMT R0, R153, 0x654, R0 ;  /* 0x0000065499000816 */ /* 0x000fc80000000000 */
[----:B------:R0:W-:Y:S01]  /*1ff0*/  @P0 SYNCS.ARRIVE.TRANS64.RED.A1T0 RZ, [R0+URZ], RZ ;  /* 0x000000ff00ff09a7 */ /* 0x0001e2000810043f */
[----:B------:R-:W-:-:S13]  /*2000*/  PLOP3.LUT P0, PT, PT, PT, UP0, 0x80, 0x0 ;  /* 0x000000000000781c */ /* 0x000fda0003f0f008 */
[----:B0-----:R-:W-:Y:S05]  /*2010*/  @P0 BRA `(.L_x_32) ;  /* 0x0000000000040947 */ /* 0x001fea0003800000 */
[----:B------:R-:W-:Y:S01]  /*2020*/  BPT.TRAP 0x1 ;  /* 0x000000040000795c */ /* 0x000fe20000300000 */
.L_x_32:
[----:B------:R-:W-:Y:S01]  /*2030*/  SHF.L.U32 R0, R170, 0x1f, RZ ;  /* 0x0000001faa007819 */ /* 0x000fe200000006ff */
[----:B------:R-:W-:Y:S01]  /*2040*/  UIADD3 UR45, UR43, UR45, URZ ;  /* 0x0000002d2b2d7290 */ /* 0x000fe2000fffe03f */
[----:B------:R-:W0:Y:S01]  /*2050*/  LDC R7, c[0x0][0x288] ;  /* 0x0000a200ff077b82 */ /* 0x000e220000000800 */
[----:B------:R-:W-:Y:S02]  /*2060*/  IMAD.SHL.U32 R8, R156, 0x2, RZ ;  /* 0x000000029c087824 */ /* 0x000fe400078e00ff */
[----:B------:R-:W-:Y:S02]  /*2070*/  USHF.R.U32.HI UR4, URZ, 0x2, UR45 ;  /* 0x000000023f047899 */ /* 0x000fe4000801162d */
[----:B------:R-:W-:Y:S01]  /*2080*/  UISETP.GT.U32.AND UP0, UPT, UR45, 0x3, UPT ;  /* 0x000000032d00788c */ /* 0x000fe2000bf04070 */
[----:B------:R-:W-:Y:S01]  /*2090*/  SHF.R.S32.HI R9, RZ, 0x1f, R8 ;  /* 0x0000001fff097819 */ /* 0x000fe20000011408 */
[----:B------:R-:W-:Y:S01]  /*20a0*/  ULOP3.LUT UR4, UR4, 0x1, URZ, 0xc0, !UPT ;  /* 0x0000000104047892 */ /* 0x000fe2000f8ec03f */
[----:B------:R-:W1:Y:S01]  /*20b0*/  SYNCS.PHASECHK.TRANS64.TRYWAIT P0, [R157+UR46+0x10], R0 ;  /* 0x000010009d0075a7 */ /* 0x000e62000800016e */
[----:B------:R-:W-:-:S02]  /*20c0*/  UISETP.LT.U32.AND UP0, UPT, UR43, 0x4, UP0 ;  /* 0x000000042b00788c */ /* 0x000fc40008701070 */
[----:B------:R-:W-:Y:S02]  /*20d0*/  UISETP.NE.U32.AND UP1, UPT, UR4, 0x1, UPT ;  /* 0x000000010400788c */ /* 0x000fe4000bf25070 */
[----:B------:R-:W-:Y:S02]  /*20e0*/  USEL UR5, URZ, 0x1, !UP0 ;  /* 0x000000013f057887 */ /* 0x000fe4000c000000 */
[----:B------:R-:W-:Y:S02]  /*20f0*/  UISETP.GT.U32.AND UP1, UPT, UR43, 0x3, !UP1 ;  /* 0x000000032b00788c */ /* 0x000fe4000cf24070 */
[----:B------:R-:W-:Y:S02]  /*2100*/  ULOP3.LUT UR45, UR45, 0x3, URZ, 0xc0, !UPT ;  /* 0x000000032d2d7892 */ /* 0x000fe4000f8ec03f */
[----:B------:R-:W-:-:S04]  /*2110*/  USEL UR4, URZ, 0x1, !UP1 ;  /* 0x000000013f047887 */ /* 0x000fc8000c800000 */
[----:B------:R-:W-:Y:S01]  /*2120*/  ULOP3.LUT UR49, UR4, UR49, UR5, 0x96, !UPT ;  /* 0x0000003104317292 */ /* 0x000fe2000f8e9605 */
[----:B01----:R-:W-:Y:S11]  /*2130*/  @!P0 BRA `(.L_x_34) ;  /* 0x0000009400a08947 */ /* 0x003ff60003800000 */
.L_x_316:
[----:B------:R-:W-:Y:S01]  /*2140*/  IMAD.SHL.U32 R4, R18, 0x40, RZ ;  /* 0x0000004012047824 */ /* 0x000fe200078e00ff */
[----:B------:R-:W-:Y:S01]  /*2150*/  ULDC UR6, c[0x0][0x284] ;  /* 0x0000a10000067ab9 */ /* 0x000fe20000000800 */
[----:B------:R-:W-:Y:S01]  /*2160*/  IMAD.SHL.U32 R12, R2, 0x100, RZ ;  /* 0x00000100020c7824 */ /* 0x000fe200078e00ff */
[----:B------:R-:W-:Y:S01]  /*2170*/  SHF.R.S32.HI R165, RZ, 0x1f, R19 ;  /* 0x0000001fffa57819 */ /* 0x000fe20000011413 */
[----:B------:R-:W-:Y:S01]  /*2180*/  ULDC.64 UR4, c[0x0][0x5d0] ;  /* 0x0001740000047ab9 */ /* 0x000fe20000000a00 */
[----:B------:R-:W-:Y:S01]  /*2190*/  ISETP.GE.AND P0, PT, R4, UR6, PT ;  /* 0x0000000604007c0c */ /* 0x000fe2000bf06270 */
[----:B------:R-:W-:Y:S01]  /*21a0*/  IMAD.WIDE.U32 R2, R19, UR4, R8 ;  /* 0x0000000413027c25 */ /* 0x000fe2000f8e0008 */
[----:B------:R-:W-:Y:S02]  /*21b0*/  SHF.R.S32.HI R13, RZ, 0x1f, R12 ;  /* 0x0000001fff0d7819 */ /* 0x000fe4000001140c */
[C---:B------:R-:W-:Y:S01]  /*21c0*/  ISETP.GE.OR P0, PT, R12.reuse, R7, P0 ;  /* 0x000000070c00720c */ /* 0x040fe20000706670 */
[----:B0-----:R-:W-:Y:S01]  /*21d0*/  IMAD R0, R165, UR4, RZ ;  /* 0x00000004a5007c24 */ /* 0x001fe2000f8e02ff */
[----:B------:R-:W-:-:S03]  /*21e0*/  IADD3 R2, P1, R12, R2, RZ ;  /* 0x000000020c027210 */ /* 0x000fc60007f3e0ff */
[----:B------:R-:W-:-:S05]  /*21f0*/  IMAD R5, R19, UR5, R0 ;  /* 0x0000000513057c24 */ /* 0x000fca000f8e0200 */
[----:B------:R-:W-:-:S03]  /*2200*/  IADD3.X R3, R13, R3, R5, P1, !PT ;  /* 0x000000030d037210 */ /* 0x000fc60000ffe405 */
[----:B------:R-:W-:Y:S05]  /*2210*/  @P0 BRA `(.L_x_35) ;  /* 0x0000007c00040947 */ /* 0x000fea0003800000 */
[----:B------:R-:W0:Y:S01]  /*2220*/  LDC.64 R10, c[0x0][0x5c8] ;  /* 0x00017200ff0a7b82 */ /* 0x000e220000000a00 */
[----:B-----5:R-:W-:Y:S01]  /*2230*/  FSETP.NEU.AND P0, PT, R22, RZ, PT ;  /* 0x000000ff1600720b */ /* 0x020fe20003f0d000 */
[----:B------:R-:W-:Y:S01]  /*2240*/  IMAD R5, R156, -0x2, R7 ;  /* 0xfffffffe9c057824 */ /* 0x000fe200078e0207 */
[----:B------:R-:W-:Y:S01]  /*2250*/  BSSY B0, `(.L_x_35) ;  /* 0x00007bd000007945 */ /* 0x000fe20003800000 */
[----:B------:R-:W-:-:S04]  /*2260*/  IMAD.WIDE R162, R18, 0x40, R154 ;  /* 0x0000004012a27825 */ /* 0x000fc800078e029a */
[----:B------:R-:W-:Y:S02]  /*2270*/  IMAD.IADD R0, R5, 0x1, -R12 ;  /* 0x0000000105007824 */ /* 0x000fe400078e0a0c */
[----:B------:R-:W-:-:S03]  /*2280*/  IMAD.IADD R4, R161, 0x1, -R4 ;  /* 0x00000001a1047824 */ /* 0x000fc600078e0a04 */
[----:B------:R-:W-:-:S04]  /*2290*/  ISETP.GT.AND P2, PT, R0, RZ, PT ;  /* 0x000000ff0000720c */ /* 0x000fc80003f44270 */
[----:B------:R-:W-:Y:S01]  /*22a0*/  ISETP.GT.AND P1, PT, R4, RZ, P2 ;  /* 0x000000ff0400720c */ /* 0x000fe20001724270 */
[-C--:B0-----:R-:W-:Y:S02]  /*22b0*/  IMAD R5, R163, R10.reuse, RZ ;  /* 0x0000000aa3057224 */ /* 0x081fe400078e02ff */
[----:B------:R-:W-:-:S04]  /*22c0*/  IMAD.WIDE.U32 R172, R162, R10, R2 ;  /* 0x0000000aa2ac7225 */ /* 0x000fc800078e0002 */
[----:B------:R-:W-:-:S04]  /*22d0*/  IMAD R5, R162, R11, R5 ;  /* 0x0000000ba2057224 */ /* 0x000fc800078e0205 */
[----:B------:R-:W-:Y:S01]  /*22e0*/  IMAD.IADD R175, R173, 0x1, R5 ;  /* 0x00000001adaf7824 */ /* 0x000fe200078e0205 */
[----:B------:R-:W-:Y:S06]  /*22f0*/  @!P0 BRA `(.L_x_36) ;  /* 0x0000005400a08947 */ /* 0x000fec0003800000 */
[----:B------:R-:W0:Y:S01]  /*2300*/  LDC.64 R20, c[0x0][0x5b8] ;  /* 0x00016e00ff147b82 */ /* 0x000e220000000a00 */
[----:B------:R-:W-:-:S07]  /*2310*/  ULDC.64 UR4, c[0x0][0x5c0] ;  /* 0x0001700000047ab9 */ /* 0x000fce0000000a00 */
[----:B------:R-:W1:Y:S08]  /*2320*/  LDC.64 R166, c[0x0][0x5b0] ;  /* 0x00016c00ffa67b82 */ /* 0x000e700000000a00 */
[----:B------:R-:W2:Y:S01]  /*2330*/  LDC.64 R14, c[0x0][0x5a8] ;  /* 0x00016a00ff0e7b82 */ /* 0x000ea20000000a00 */
[-C--:B0-----:R-:W-:Y:S02]  /*2340*/  IMAD R6, R165, R20.reuse, RZ ;  /* 0x00000014a5067224 */ /* 0x081fe400078e02ff */
[----:B------:R-:W-:-:S04]  /*2350*/  IMAD.WIDE.U32 R2, R19, R20, R8 ;  /* 0x0000001413027225 */ /* 0x000fc800078e0008 */
[----:B------:R-:W-:Y:S01]  /*2360*/  IMAD R171, R19, R21, R6 ;  /* 0x0000001513ab7224 */ /* 0x000fe200078e0206 */
[----:B------:R-:W-:Y:S01]  /*2370*/  IADD3 R164, P0, R12, R2, RZ ;  /* 0x000000020ca47210 */ /* 0x000fe20007f1e0ff */
[----:B-1----:R-:W-:-:S03]  /*2380*/  IMAD R2, R163, R166, RZ ;  /* 0x000000a6a3027224 */ /* 0x002fc600078e02ff */
[----:B------:R-:W-:Y:S01]  /*2390*/  IADD3.X R165, R13, R3, R171, P0, !PT ;  /* 0x000000030da57210 */ /* 0x000fe200007fe4ab */
[C---:B------:R-:W-:Y:S02]  /*23a0*/  IMAD R173, R162.reuse, R167, R2 ;  /* 0x000000a7a2ad7224 */ /* 0x040fe400078e0202 */
[----:B------:R-:W-:-:S04]  /*23b0*/  IMAD.WIDE.U32 R2, R162, R166, R164 ;  /* 0x000000a6a2027225 */ /* 0x000fc800078e00a4 */
[----:B------:R-:W-:Y:S01]  /*23c0*/  IMAD.IADD R3, R3, 0x1, R173 ;  /* 0x0000000103037824 */ /* 0x000fe200078e02ad */
[----:B--2---:R-:W-:-:S04]  /*23d0*/  LEA R6, P0, R2, R14, 0x1 ;  /* 0x0000000e02067211 */ /* 0x004fc800078008ff */
[----:B------:R-:W-:-:S05]  /*23e0*/  LEA.HI.X R7, R2, R15, R3, 0x1, P0 ;  /* 0x0000000f02077211 */ /* 0x000fca00000f0c03 */
[----:B------:R0:W2:Y:S01]  /*23f0*/  @P1 LDG.E.LTC128B.U16 R5, desc[UR50][R6.64] ;  /* 0x0000003206051981 */ /* 0x0000a2000c1e1520 */
[----:B------:R-:W-:Y:S01]  /*2400*/  IMAD.WIDE.U32 R2, R162, R166, R12 ;  /* 0x000000a6a2027225 */ /* 0x000fe200078e000c */
[----:B------:R-:W-:Y:S02]  /*2410*/  BSSY B1, `(.L_x_37) ;  /* 0x0000014000017945 */ /* 0x000fe40003800000 */
[----:B------:R-:W-:-:S04]  /*2420*/  IADD3 R168, P0, R8, R2, RZ ;  /* 0x0000000208a87210 */ /* 0x000fc80007f1e0ff */
[----:B------:R-:W-:Y:S02]  /*2430*/  IADD3.X R169, R9, R173, R3, P0, !PT ;  /* 0x000000ad09a97210 */ /* 0x000fe400007fe403 */
[----:B------:R-:W-:Y:S01]  /*2440*/  LEA R2, P0, R172, UR4, 0x1 ;  /* 0x00000004ac027c11 */ /* 0x000fe2000f8008ff */
[----:B------:R-:W-:-:S03]  /*2450*/  IMAD.WIDE.U32 R168, R19, R20, R168 ;  /* 0x0000001413a87225 */ /* 0x000fc600078e00a8 */
[----:B------:R-:W-:Y:S02]  /*2460*/  LEA.HI.X R3, R172, UR5, R175, 0x1, P0 ;  /* 0x00000005ac037c11 */ /* 0x000fe400080f0caf */
[----:B------:R-:W-:Y:S01]  /*2470*/  ISETP.GT.AND P0, PT, R0, 0x1, PT ;  /* 0x000000010000780c */ /* 0x000fe20003f04270 */
[----:B0-----:R-:W-:Y:S01]  /*2480*/  IMAD.IADD R7, R171, 0x1, R169 ;  /* 0x00000001ab077824 */ /* 0x001fe200078e02a9 */
[----:B------:R-:W-:Y:S02]  /*2490*/  LEA R6, P4, R168, R14, 0x1 ;  /* 0x0000000ea8067211 */ /* 0x000fe400078808ff */
[----:B------:R-:W-:Y:S02]  /*24a0*/  ISETP.GT.AND P3, PT, R4, RZ, P0 ;  /* 0x000000ff0400720c */ /* 0x000fe40000764270 */
[----:B------:R-:W-:Y:S01]  /*24b0*/  LEA.HI.X R7, R168, R15, R7, 0x1, P4 ;  /* 0x0000000fa8077211 */ /* 0x000fe200020f0c07 */
[C---:B------:R-:W-:Y:S01]  /*24c0*/  IMAD.SHL.U32 R168, R166.reuse, 0x8, RZ ;  /* 0x00000008a6a87824 */ /* 0x040fe200078e00ff */
[----:B------:R-:W-:Y:S01]  /*24d0*/  SHF.L.U64.HI R169, R166, 0x3, R167 ;  /* 0x00000003a6a97819 */ /* 0x000fe200000102a7 */
[----:B--2---:R-:W-:-:S05]  /*24e0*/  HADD2.F32 R21, -RZ, R5.H0_H0 ;  /* 0x20000005ff157230 */ /* 0x004fca0000004100 */
[----:B------:R-:W-:-:S04]  /*24f0*/  FMUL R21, R21, R22 ;  /* 0x0000001615157220 */ /* 0x000fc80000400000 */
[----:B------:R-:W-:-:S05]  /*2500*/  FFMA R21, R24, R23, R21 ;  /* 0x0000001718157223 */ /* 0x000fca0000000015 */
[----:B------:R-:W-:-:S05]  /*2510*/  F2FP.F16.F32.PACK_AB R21, RZ, R21 ;  /* 0x00000015ff15723e */ /* 0x000fca00000000ff */
[----:B------:R0:W-:Y:S01]  /*2520*/  @P1 STG.E.U16 desc[UR50][R2.64], R21 ;  /* 0x0000001502001986 */ /* 0x0001e2000c101532 */
[----:B------:R-:W-:Y:S05]  /*2530*/  @!P3 BRA `(.L_x_38) ;  /* 0x000000000004b947 */ /* 0x000fea0003800000 */
[----:B------:R1:W5:Y:S02]  /*2540*/  LDG.E.LTC128B.U16 R5, desc[UR50][R6.64+0x2] ;  /* 0x0000023206057981 */ /* 0x000364000c1e1520 */
.L_x_38:
[----:B------:R-:W-:Y:S05]  /*2550*/  BSYNC B1 ;  /* 0x0000000000017941 */ /* 0x000fea0003800000 */
.L_x_37:
[----:B0----5:R-:W-:Y:S01]  /*2560*/  HADD2.F32 R21, -RZ, R5.H0_H0 ;  /* 0x20000005ff157230 */ /* 0x021fe20000004100 */
[----:B------:R-:W-:Y:S01]  /*2570*/  ISETP.GT.AND P2, PT, R4, 0x8, P2 ;  /* 0x000000080400780c */ /* 0x000fe20001744270 */
[----:B------:R-:W-:-:S04]  /*2580*/  IMAD.WIDE.U32 R168, R162, R166, R168 ;  /* 0x000000a6a2a87225 */ /* 0x000fc800078e00a8 */
[----:B------:R-:W-:Y:S01]  /*2590*/  FMUL R18, R21, R22 ;  /* 0x0000001615127220 */ /* 0x000fe20000400000 */
[----:B------:R-:W-:Y:S01]  /*25a0*/  IMAD.IADD R173, R173, 0x1, R169 ;  /* 0x00000001adad7824 */ /* 0x000fe200078e02a9 */
[----:B------:R-:W-:Y:S02]  /*25b0*/  IADD3 R21, P1, R164, R168, RZ ;  /* 0x000000a8a4157210 */ /* 0x000fe40007f3e0ff */
[----:B------:R-:W-:-:S03]  /*25c0*/  FFMA R18, R25, R23, R18 ;  /* 0x0000001719127223 */ /* 0x000fc60000000012 */
[----:B------:R-:W-:Y:S01]  /*25d0*/  IMAD.X R164, R173, 0x1, R165, P1 ;  /* 0x00000001ada47824 */ /* 0x000fe200008e06a5 */
[C---:B------:R-:W-:Y:S02]  /*25e0*/  LEA R24, P1, R21.reuse, R14, 0x1 ;  /* 0x0000000e15187211 */ /* 0x040fe400078208ff */
[----:B------:R-:W-:Y:S02]  /*25f0*/  F2FP.F16.F32.PACK_AB R18, RZ, R18 ;  /* 0x00000012ff12723e */ /* 0x000fe400000000ff */
[----:B------:R-:W-:Y:S02]  /*2600*/  LEA.HI.X R25, R21, R15, R164, 0x1, P1 ;  /* 0x0000000f15197211 */ /* 0x000fe400008f0ca4 */
[----:B------:R-:W-:Y:S02]  /*2610*/  PRMT R21, R18, 0x7610, R21 ;  /* 0x0000761012157816 */ /* 0x000fe40000000015 */
[----:B------:R-:W-:-:S03]  /*2620*/  PRMT R18, R5, 0x7610, R18 ;  /* 0x0000761005127816 */ /* 0x000fc60000000012 */
[----:B------:R0:W-:Y:S04]  /*2630*/  @P3 STG.E.U16 desc[UR50][R2.64+0x2], R21 ;  /* 0x0000021502003986 */ /* 0x0001e8000c101532 */
[----:B------:R-:W2:Y:S01]  /*2640*/  @P2 LDG.E.LTC128B.U16 R18, desc[UR50][R24.64] ;  /* 0x0000003218122981 */ /* 0x000ea2000c1e1520 */
[----:B------:R-:W-:Y:S01]  /*2650*/  IADD3 R8, P1, P3, R8, R168, R12 ;  /* 0x000000a808087210 */ /* 0x000fe20007b3e00c */
[----:B------:R-:W-:Y:S01]  /*2660*/  BSSY B1, `(.L_x_39) ;  /* 0x0000011000017945 */ /* 0x000fe20003800000 */
[C---:B------:R-:W-:Y:S02]  /*2670*/  SHF.L.U64.HI R11, R10.reuse, 0x4, R11 ;  /* 0x000000040a0b7819 */ /* 0x040fe4000001020b */
[----:B------:R-:W-:Y:S02]  /*2680*/  IADD3.X R9, R9, R173, R13, P1, P3 ;  /* 0x000000ad09097210 */ /* 0x000fe40000fe640d */
[----:B------:R-:W-:-:S02]  /*2690*/  LEA R10, P1, R10, R2, 0x4 ;  /* 0x000000020a0a7211 */ /* 0x000fc400078220ff */
[----:B------:R-:W-:Y:S01]  /*26a0*/  ISETP.GT.AND P0, PT, R4, 0x8, P0 ;  /* 0x000000080400780c */ /* 0x000fe20000704270 */
[----:B0-----:R-:W-:-:S04]  /*26b0*/  IMAD.WIDE.U32 R20, R19, R20, R8 ;  /* 0x0000001413147225 */ /* 0x001fc800078e0008 */
[----:B------:R-:W-:Y:S01]  /*26c0*/  IMAD.X R11, R11, 0x1, R3, P1 ;  /* 0x000000010b0b7824 */ /* 0x000fe200008e0603 */
[----:B------:R-:W-:Y:S01]  /*26d0*/  LEA R8, P3, R20, R14, 0x1 ;  /* 0x0000000e14087211 */ /* 0x000fe200078608ff */
[----:B------:R-:W-:-:S05]  /*26e0*/  IMAD.IADD R9, R171, 0x1, R21 ;  /* 0x00000001ab097824 */ /* 0x000fca00078e0215 */
[----:B------:R-:W-:Y:S01]  /*26f0*/  LEA.HI.X R9, R20, R15, R9, 0x1, P3 ;  /* 0x0000000f14097211 */ /* 0x000fe200018f0c09 */
[----:B--2---:R-:W-:-:S05]  /*2700*/  HADD2.F32 R5, -RZ, R18.H0_H0 ;  /* 0x20000012ff057230 */ /* 0x004fca0000004100 */
[----:B------:R-:W-:-:S04]  /*2710*/  FMUL R5, R5, R22 ;  /* 0x0000001605057220 */ /* 0x000fc80000400000 */
[----:B------:R-:W-:-:S05]  /*2720*/  FFMA R5, R26, R23, R5 ;  /* 0x000000171a057223 */ /* 0x000fca0000000005 */
[----:B------:R-:W-:-:S05]  /*2730*/  F2FP.F16.F32.PACK_AB R5, RZ, R5 ;  /* 0x00000005ff05723e */ /* 0x000fca00000000ff */
[----:B------:R0:W-:Y:S01]  /*2740*/  @P2 STG.E.U16 desc[UR50][R10.64], R5 ;  /* 0x000000050a002986 */ /* 0x0001e2000c101532 */
[----:B------:R-:W-:Y:S05]  /*2750*/  @!P0 BRA `(.L_x_40) ;  /* 0x0000000000048947 */ /* 0x000fea0003800000 */
[----:B------:R2:W5:Y:S02]  /*2760*/  LDG.E.LTC128B.U16 R18, desc[UR50][R8.64+0x2] ;  /* 0x0000023208127981 */ /* 0x000564000c1e1520 */
.L_x_40:
[----:B------:R-:W-:Y:S05]  /*2770*/  BSYNC B1 ;  /* 0x0000000000017941 */ /* 0x000fea0003800000 */
.L_x_39:
[----:B0----5:R-:W-:Y:S01]  /*2780*/  HADD2.F32 R5, -RZ, R18.H0_H0 ;  /* 0x20000012ff057230 */ /* 0x021fe20000004100 */
[----:B------:R-:W-:Y:S01]  /*2790*/  ISETP.GT.AND P1, PT, R0, 0x8, PT ;  /* 0x000000080000780c */ /* 0x000fe20003f24270 */
[----:B------:R-:W-:Y:S03]  /*27a0*/  BSSY B1, `(.L_x_41) ;  /* 0x0000008000017945 */ /* 0x000fe60003800000 */
[----:B------:R-:W-:Y:S01]  /*27b0*/  FMUL R12, R5, R22 ;  /* 0x00000016050c7220 */ /* 0x000fe20000400000 */
[----:B------:R-:W-:-:S03]  /*27c0*/  ISETP.GT.AND P2, PT, R4, RZ, P1 ;  /* 0x000000ff0400720c */ /* 0x000fc60000f44270 */
[----:B------:R-:W-:-:S05]  /*27d0*/  FFMA R12, R27, R23, R12 ;  /* 0x000000171b0c7223 */ /* 0x000fca000000000c */
[----:B------:R-:W-:-:S05]  /*27e0*/  F2FP.F16.F32.PACK_AB R12, RZ, R12 ;  /* 0x0000000cff0c723e */ /* 0x000fca00000000ff */
[----:B------:R0:W-:Y:S01]  /*27f0*/  @P0 STG.E.U16 desc[UR50][R10.64+0x2], R12 ;  /* 0x0000020c0a000986 */ /* 0x0001e2000c101532 */
[----:B------:R-:W-:Y:S05]  /*2800*/  @!P2 BRA `(.L_x_42) ;  /* 0x000000000004a947 */ /* 0x000fea0003800000 */
[----:B------:R3:W5:Y:S02]  /*2810*/  LDG.E.LTC128B.U16 R18, desc[UR50][R6.64+0x10] ;  /* 0x0000103206127981 */ /* 0x000764000c1e1520 */
.L_x_42:
[----:B------:R-:W-:Y:S05]  /*2820*/  BSYNC B1 ;  /* 0x0000000000017941 */ /* 0x000fea0003800000 */
.L_x_41:
[----:B-----5:R-:W-:Y:S01]  /*2830*/  HADD2.F32 R5, -RZ, R18.H0_H0 ;  /* 0x20000012ff057230 */ /* 0x020fe20000004100 */
        /* <DEDUP_REMOVED lines=9> */
.L_x_44:
[----:B------:R-:W-:Y:S05]  /*28d0*/  BSYNC B1 ;  /* 0x0000000000017941 */ /* 0x000fea0003800000 */
.L_x_43:
[----:B----45:R-:W-:Y:S01]  /*28e0*/  HADD2.F32 R5, -RZ, R18.H0_H0 ;  /* 0x20000012ff057230 */ /* 0x030fe20000004100 */
[----:B------:R-:W-:Y:S01]  /*28f0*/  ISETP.GT.AND P1, PT, R4, 0x8, P1 ;  /* 0x000000080400780c */ /* 0x000fe20000f24270 */
[----:B------:R-:W-:Y:S03]  /*2900*/  BSSY B1, `(.L_x_45) ;  /* 0x0000007000017945 */ /* 0x000fe60003800000 */
[----:B0-----:R-:W-:-:S04]  /*2910*/  FMUL R12, R5, R22 ;  /* 0x00000016050c7220 */ /* 0x001fc80000400000 */
[----:B------:R-:W-:-:S05]  /*2920*/  FFMA R12, R29, R23, R12 ;  /* 0x000000171d0c7223 */ /* 0x000fca000000000c */
[----:B------:R-:W-:-:S05]  /*2930*/  F2FP.F16.F32.PACK_AB R12, RZ, R12 ;  /* 0x0000000cff0c723e */ /* 0x000fca00000000ff */
[----:B------:R0:W-:Y:S01]  /*2940*/  @P3 STG.E.U16 desc[UR50][R2.64+0x12], R12 ;  /* 0x0000120c02003986 */ /* 0x0001e2000c101532 */
[----:B------:R-:W-:Y:S05]  /*2950*/  @!P1 BRA `(.L_x_46) ;  /* 0x0000000000049947 */ /* 0x000fea0003800000 */
[----:B------:R4:W5:Y:S02]  /*2960*/  LDG.E.LTC128B.U16 R18, desc[UR50][R8.64+0x10] ;  /* 0x0000103208127981 */ /* 0x000964000c1e1520 */
.L_x_46:
[----:B------:R-:W-:Y:S05]  /*2970*/  BSYNC B1 ;  /* 0x0000000000017941 */ /* 0x000fea0003800000 */
.L_x_45:
[----:B-----5:R-:W-:Y:S01]  /*2980*/  HADD2.F32 R5, -RZ, R18.H0_H0 ;  /* 0x20000012ff057230 */ /* 0x020fe20000004100 */
[----:B------:R-:W-:Y:S01]  /*2990*/  ISETP.GT.AND P0, PT, R4, 0x8, P0 ;  /* 0x000000080400780c */ /* 0x000fe20000704270 */
[----:B------:R-:W-:Y:S03]  /*29a0*/  BSSY B1, `(.L_x_47) ;  /* 0x0000007000017945 */ /* 0x000fe60003800000 */
[----:B------:R-:W-:-:S04]  /*29b0*/  FMUL R5, R5, R22 ;  /* 0x0000001605057220 */ /* 0x000fc80000400000 */
[----:B------:R-:W-:-:S05]  /*29c0*/  FFMA R5, R30, R23, R5 ;  /* 0x000000171e057223 */ /* 0x000fca0000000005 */
[----:B------:R-:W-:-:S05]  /*29d0*/  F2FP.F16.F32.PACK_AB R5, RZ, R5 ;  /* 0x00000005ff05723e */ /* 0x000fca00000000ff */
[----:B------:R0:W-:Y:S01]  /*29e0*/  @P1 STG.E.U16 desc[UR50][R10.64+0x10], R5 ;  /* 0x000010050a001986 */ /* 0x0001e2000c101532 */
[----:B------:R-:W-:Y:S05]  /*29f0*/  @!P0 BRA `(.L_x_48) ;  /* 0x0000000000048947 */ /* 0x000fea0003800000 */
[----:B------:R0:W5:Y:S02]  /*2a00*/  LDG.E.LTC128B.U16 R18, desc[UR50][R8.64+0x12] ;  /* 0x0000123208127981 */ /* 0x000164000c1e1520 */
.L_x_48:
[----:B------:R-:W-:Y:S05]  /*2a10*/  BSYNC B1 ;  /* 0x0000000000017941 */ /* 0x000fea0003800000 */
.L_x_47:
        /* <DEDUP_REMOVED lines=10> */
.L_x_50:
[----:B------:R-:W-:Y:S05]  /*2ac0*/  BSYNC B1 ;  /* 0x0000000000017941 */ /* 0x000fea0003800000 */
.L_x_49:
        /* <DEDUP_REMOVED lines=10> */
.L_x_52:
[----:B------:R-:W-:Y:S05]  /*2b70*/  BSYNC B1 ;  /* 0x0000000000017941 */ /* 0x000fea0003800000 */
.L_x_51:
[----:B0----5:R-:W-:Y:S01]  /*2b80*/  HADD2.F32 R5, -RZ, R18.H0_H0 ;  /* 0x20000012ff057230 */ /* 0x021fe20000004100 */
        /* <DEDUP_REMOVED lines=8> */
.L_x_54:
[----:B------:R-:W-:Y:S05]  /*2c10*/  BSYNC B1 ;  /* 0x0000000000017941 */ /* 0x000fea0003800000 */
.L_x_53:
        /* <DEDUP_REMOVED lines=9> */
.L_x_56:
[----:B------:R-:W-:Y:S05]  /*2cb0*/  BSYNC B1 ;  /* 0x0000000000017941 */ /* 0x000fea0003800000 */
.L_x_55:
        /* <DEDUP_REMOVED lines=10> */
.L_x_58:
[----:B------:R-:W-:Y:S05]  /*2d60*/  BSYNC B1 ;  /* 0x0000000000017941 */ /* 0x000fea0003800000 */
.L_x_57:
        /* <DEDUP_REMOVED lines=10> */
.L_x_60:
[----:B------:R-:W-:Y:S05]  /*2e10*/  BSYNC B1 ;  /* 0x0000000000017941 */ /* 0x000fea0003800000 */
.L_x_59:
        /* <DEDUP_REMOVED lines=9> */
.L_x_62:
[----:B------:R-:W-:Y:S05]  /*2eb0*/  BSYNC B1 ;  /* 0x0000000000017941 */ /* 0x000fea0003800000 */
.L_x_61:
        /* <DEDUP_REMOVED lines=9> */
.L_x_64:
[----:B------:R-:W-:Y:S05]  /*2f50*/  BSYNC B1 ;  /* 0x0000000000017941 */ /* 0x000fea0003800000 */
.L_x_63:
        /* <DEDUP_REMOVED lines=10> */
.L_x_66:
[----:B------:R-:W-:Y:S05]  /*3000*/  BSYNC B1 ;  /* 0x0000000000017941 */ /* 0x000fea0003800000 */
.L_x_65:
        /* <DEDUP_REMOVED lines=10> */
.L_x_68:
[----:B------:R-:W-:Y:S05]  /*30b0*/  BSYNC B1 ;  /* 0x0000000000017941 */ /* 0x000fea0003800000 */
.L_x_67:
        /* <DEDUP_REMOVED lines=9> */
.L_x_70:
[----:B------:R-:W-:Y:S05]  /*3150*/  BSYNC B1 ;  /* 0x0000000000017941 */ /* 0x000fea0003800000 */
.L_x_69:
        /* <DEDUP_REMOVED lines=9> */
.L_x_72:
[----:B------:R-:W-:Y:S05]  /*31f0*/  BSYNC B1 ;  /* 0x0000000000017941 */ /* 0x000fea0003800000 */
.L_x_71:
        /* <DEDUP_REMOVED lines=10> */
.L_x_74:
[----:B------:R-:W-:Y:S05]  /*32a0*/  BSYNC B1 ;  /* 0x0000000000017941 */ /* 0x000fea0003800000 */
.L_x_73:
        /* <DEDUP_REMOVED lines=10> */
.L_x_76:
[----:B------:R-:W-:Y:S05]  /*3350*/  BSYNC B1 ;  /* 0x0000000000017941 */ /* 0x000fea0003800000 */
.L_x_75:
        /* <DEDUP_REMOVED lines=9> */
.L_x_78:
[----:B------:R-:W-:Y:S05]  /*33f0*/  BSYNC B1 ;  /* 0x0000000000017941 */ /* 0x000fea0003800000 */
.L_x_77:
        /* <DEDUP_REMOVED lines=9> */
.L_x_80:
[----:B------:R-:W-:Y:S05]  /*3490*/  BSYNC B1 ;  /* 0x0000000000017941 */ /* 0x000fea0003800000 */
.L_x_79:
        /* <DEDUP_REMOVED lines=10> */
.L_x_82:
[----:B------:R-:W-:Y:S05]  /*3540*/  BSYNC B1 ;  /* 0x0000000000017941 */ /* 0x000fea0003800000 */
.L_x_81:
        /* <DEDUP_REMOVED lines=10> */
.L_x_84:
[----:B------:R-:W-:Y:S05]  /*35f0*/  BSYNC B1 ;  /* 0x0000000000017941 */ /* 0x000fea0003800000 */
.L_x_83:
        /* <DEDUP_REMOVED lines=9> */
.L_x_86:
[----:B------:R-:W-:Y:S05]  /*3690*/  BSYNC B1 ;  /* 0x0000000000017941 */ /* 0x000fea0003800000 */
.L_x_85:
        /* <DEDUP_REMOVED lines=9> */
.L_x_88:
[----:B------:R-:W-:Y:S05]  /*3730*/  BSYNC B1 ;  /* 0x0000000000017941 */ /* 0x000fea0003800000 */
.L_x_87:
        /* <DEDUP_REMOVED lines=10> */
.L_x_90:
[----:B------:R-:W-:Y:S05]  /*37e0*/  BSYNC B1 ;  /* 0x0000000000017941 */ /* 0x000fea0003800000 */
.L_x_89:
        /* <DEDUP_REMOVED lines=10> */
.L_x_92:
[----:B------:R-:W-:Y:S05]  /*3890*/  BSYNC B1 ;  /* 0x0000000000017941 */ /* 0x000fea0003800000 */
.L_x_91:
        /* <DEDUP_REMOVED lines=9> */
.L_x_94:
[----:B------:R-:W-:Y:S05]  /*3930*/  BSYNC B1 ;  /* 0x0000000000017941 */ /* 0x000fea0003800000 */
.L_x_93:
        /* <DEDUP_REMOVED lines=9> */
.L_x_96:
[----:B------:R-:W-:Y:S05]  /*39d0*/  BSYNC B1 ;  /* 0x0000000000017941 */ /* 0x000fea0003800000 */
.L_x_95:
        /* <DEDUP_REMOVED lines=10> */
.L_x_98:
[----:B------:R-:W-:Y:S05]  /*3a80*/  BSYNC B1 ;  /* 0x0000000000017941 */ /* 0x000fea0003800000 */
.L_x_97:
        /* <DEDUP_REMOVED lines=10> */
.L_x_100:
[----:B------:R-:W-:Y:S05]  /*3b30*/  BSYNC B1 ;  /* 0x0000000000017941 */ /* 0x000fea0003800000 */
.L_x_99:
        /* <DEDUP_REMOVED lines=9> */
.L_x_102:
[----:B------:R-:W-:Y:S05]  /*3bd0*/  BSYNC B1 ;  /* 0x0000000000017941 */ /* 0x000fea0003800000 */
.L_x_101:
        /* <DEDUP_REMOVED lines=9> */
.L_x_104:
[----:B------:R-:W-:Y:S05]  /*3c70*/  BSYNC B1 ;  /* 0x0000000000017941 */ /* 0x000fea0003800000 */
.L_x_103:
        /* <DEDUP_REMOVED lines=10> */
.L_x_106:
[----:B------:R-:W-:Y:S05]  /*3d20*/  BSYNC B1 ;  /* 0x0000000000017941 */ /* 0x000fea0003800000 */
.L_x_105:
        /* <DEDUP_REMOVED lines=10> */
.L_x_108:
[----:B------:R-:W-:Y:S05]  /*3dd0*/  BSYNC B1 ;  /* 0x0000000000017941 */ /* 0x000fea0003800000 */
.L_x_107:
        /* <DEDUP_REMOVED lines=9> */
.L_x_110:
[----:B------:R-:W-:Y:S05]  /*3e70*/  BSYNC B1 ;  /* 0x0000000000017941 */ /* 0x000fea0003800000 */
.L_x_109:
        /* <DEDUP_REMOVED lines=9> */
.L_x_112:
[----:B------:R-:W-:Y:S05]  /*3f10*/  BSYNC B1 ;  /* 0x0000000000017941 */ /* 0x000fea0003800000 */
.L_x_111:
        /* <DEDUP_REMOVED lines=10> */
.L_x_114:
[----:B------:R-:W-:Y:S05]  /*3fc0*/  BSYNC B1 ;  /* 0x0000000000017941 */ /* 0x000fea0003800000 */
.L_x_113:
        /* <DEDUP_REMOVED lines=10> */
.L_x_116:
[----:B------:R-:W-:Y:S05]  /*4070*/  BSYNC B1 ;  /* 0x0000000000017941 */ /* 0x000fea0003800000 */
.L_x_115:
        /* <DEDUP_REMOVED lines=9> */
.L_x_118:
[----:B------:R-:W-:Y:S05]  /*4110*/  BSYNC B1 ;  /* 0x0000000000017941 */ /* 0x000fea0003800000 */
.L_x_117:
        /* <DEDUP_REMOVED lines=9> */
.L_x_120:
[----:B------:R-:W-:Y:S05]  /*41b0*/  BSYNC B1 ;  /* 0x0000000000017941 */ /* 0x000fea0003800000 */
.L_x_119:
        /* <DEDUP_REMOVED lines=10> */
.L_x_122:
[----:B------:R-:W-:Y:S05]  /*4260*/  BSYNC B1 ;  /* 0x0000000000017941 */ /* 0x000fea0003800000 */
.L_x_121:
        /* <DEDUP_REMOVED lines=10> */
.L_x_124:
[----:B------:R-:W-:Y:S05]  /*4310*/  BSYNC B1 ;  /* 0x0000000000017941 */ /* 0x000fea0003800000 */
.L_x_123:
        /* <DEDUP_REMOVED lines=9> */
.L_x_126:
[----:B------:R-:W-:Y:S05]  /*43b0*/  BSYNC B1 ;  /* 0x0000000000017941 */ /* 0x000fea0003800000 */
.L_x_125:
        /* <DEDUP_REMOVED lines=9> */
.L_x_128:
[----:B------:R-:W-:Y:S05]  /*4450*/  BSYNC B1 ;  /* 0x0000000000017941 */ /* 0x000fea0003800000 */
.L_x_127:
        /* <DEDUP_REMOVED lines=10> */
.L_x_130:
[----:B------:R-:W-:Y:S05]  /*4500*/  BSYNC B1 ;  /* 0x0000000000017941 */ /* 0x000fea0003800000 */
.L_x_129:
        /* <DEDUP_REMOVED lines=10> */
.L_x_132:
[----:B------:R-:W-:Y:S05]  /*45b0*/  BSYNC B1 ;  /* 0x0000000000017941 */ /* 0x000fea0003800000 */
.L_x_131:
        /* <DEDUP_REMOVED lines=9> */
.L_x_134:
[----:B------:R-:W-:Y:S05]  /*4650*/  BSYNC B1 ;  /* 0x0000000000017941 */ /* 0x000fea0003800000 */
.L_x_133:
        /* <DEDUP_REMOVED lines=9> */
.L_x_136:
[----:B------:R-:W-:Y:S05]  /*46f0*/  BSYNC B1 ;  /* 0x0000000000017941 */ /* 0x000fea0003800000 */
.L_x_135:
        /* <DEDUP_REMOVED lines=10> */
.L_x_138:
[----:B------:R-:W-:Y:S05]  /*47a0*/  BSYNC B1 ;  /* 0x0000000000017941 */ /* 0x000fea0003800000 */
.L_x_137:
        /* <DEDUP_REMOVED lines=10> */
.L_x_140:
[----:B------:R-:W-:Y:S05]  /*4850*/  BSYNC B1 ;  /* 0x0000000000017941 */ /* 0x000fea0003800000 */
.L_x_139:
        /* <DEDUP_REMOVED lines=9> */
.L_x_142:
[----:B------:R-:W-:Y:S05]  /*48f0*/  BSYNC B1 ;  /* 0x0000000000017941 */ /* 0x000fea0003800000 */
.L_x_141:
        /* <DEDUP_REMOVED lines=9> */
.L_x_144:
[----:B------:R-:W-:Y:S05]  /*4990*/  BSYNC B1 ;  /* 0x0000000000017941 */ /* 0x000fea0003800000 */
.L_x_143:
        /* <DEDUP_REMOVED lines=10> */
.L_x_146:
[----:B------:R-:W-:Y:S05]  /*4a40*/  BSYNC B1 ;  /* 0x0000000000017941 */ /* 0x000fea0003800000 */
.L_x_145:
        /* <DEDUP_REMOVED lines=10> */
.L_x_148:
[----:B------:R-:W-:Y:S05]  /*4af0*/  BSYNC B1 ;  /* 0x0000000000017941 */ /* 0x000fea0003800000 */
.L_x_147:
        /* <DEDUP_REMOVED lines=9> */
.L_x_150:
[----:B------:R-:W-:Y:S05]  /*4b90*/  BSYNC B1 ;  /* 0x0000000000017941 */ /* 0x000fea0003800000 */
.L_x_149:
        /* <DEDUP_REMOVED lines=9> */
.L_x_152:
[----:B------:R-:W-:Y:S05]  /*4c30*/  BSYNC B1 ;  /* 0x0000000000017941 */ /* 0x000fea0003800000 */
.L_x_151:
        /* <DEDUP_REMOVED lines=10> */
.L_x_154:
[----:B------:R-:W-:Y:S05]  /*4ce0*/  BSYNC B1 ;  /* 0x0000000000017941 */ /* 0x000fea0003800000 */
.L_x_153:
        /* <DEDUP_REMOVED lines=10> */
.L_x_156:
[----:B------:R-:W-:Y:S05]  /*4d90*/  BSYNC B1 ;  /* 0x0000000000017941 */ /* 0x000fea0003800000 */
.L_x_155:
        /* <DEDUP_REMOVED lines=9> */
.L_x_158:
[----:B------:R-:W-:Y:S05]  /*4e30*/  BSYNC B1 ;  /* 0x0000000000017941 */ /* 0x000fea0003800000 */
.L_x_157:
        /* <DEDUP_REMOVED lines=9> */
.L_x_160:
[----:B------:R-:W-:Y:S05]  /*4ed0*/  BSYNC B1 ;  /* 0x0000000000017941 */ /* 0x000fea0003800000 */
.L_x_159:
        /* <DEDUP_REMOVED lines=10> */
.L_x_162:
[----:B------:R-:W-:Y:S05]  /*4f80*/  BSYNC B1 ;  /* 0x0000000000017941 */ /* 0x000fea0003800000 */
.L_x_161:
        /* <DEDUP_REMOVED lines=10> */
.L_x_164:
[----:B------:R-:W-:Y:S05]  /*5030*/  BSYNC B1 ;  /* 0x0000000000017941 */ /* 0x000fea0003800000 */
.L_x_163:
        /* <DEDUP_REMOVED lines=9> */
.L_x_166:
[----:B------:R-:W-:Y:S05]  /*50d0*/  BSYNC B1 ;  /* 0x0000000000017941 */ /* 0x000fea0003800000 */
.L_x_165:
        /* <DEDUP_REMOVED lines=9> */
.L_x_168:
[----:B------:R-:W-:Y:S05]  /*5170*/  BSYNC B1 ;  /* 0x0000000000017941 */ /* 0x000fea0003800000 */
.L_x_167:
        /* <DEDUP_REMOVED lines=10> */
.L_x_170:
[----:B------:R-:W-:Y:S05]  /*5220*/  BSYNC B1 ;  /* 0x0000000000017941 */ /* 0x000fea0003800000 */
.L_x_169:
        /* <DEDUP_REMOVED lines=10> */
.L_x_172:
[----:B------:R-:W-:Y:S05]  /*52d0*/  BSYNC B1 ;  /* 0x0000000000017941 */ /* 0x000fea0003800000 */
.L_x_171:
        /* <DEDUP_REMOVED lines=9> */
.L_x_174:
[----:B------:R-:W-:Y:S05]  /*5370*/  BSYNC B1 ;  /* 0x0000000000017941 */ /* 0x000fea0003800000 */
.L_x_173:
        /* <DEDUP_REMOVED lines=9> */
.L_x_176:
[----:B------:R-:W-:Y:S05]  /*5410*/  BSYNC B1 ;  /* 0x0000000000017941 */ /* 0x000fea0003800000 */
.L_x_175:
        /* <DEDUP_REMOVED lines=10> */
.L_x_178:
[----:B------:R-:W-:Y:S05]  /*54c0*/  BSYNC B1 ;  /* 0x0000000000017941 */ /* 0x000fea0003800000 */
.L_x_177:
        /* <DEDUP_REMOVED lines=10> */
.L_x_180:
[----:B------:R-:W-:Y:S05]  /*5570*/  BSYNC B1 ;  /* 0x0000000000017941 */ /* 0x000fea0003800000 */
.L_x_179:
        /* <DEDUP_REMOVED lines=9> */
.L_x_182:
[----:B------:R-:W-:Y:S05]  /*5610*/  BSYNC B1 ;  /* 0x0000000000017941 */ /* 0x000fea0003800000 */
.L_x_181:
        /* <DEDUP_REMOVED lines=9> */
.L_x_184:
[----:B------:R-:W-:Y:S05]  /*56b0*/  BSYNC B1 ;  /* 0x0000000000017941 */ /* 0x000fea0003800000 */
.L_x_183:
        /* <DEDUP_REMOVED lines=10> */
.L_x_186:
[----:B------:R-:W-:Y:S05]  /*5760*/  BSYNC B1 ;  /* 0x0000000000017941 */ /* 0x000fea0003800000 */
.L_x_185:
        /* <DEDUP_REMOVED lines=10> */
.L_x_188:
[----:B------:R-:W-:Y:S05]  /*5810*/  BSYNC B1 ;  /* 0x0000000000017941 */ /* 0x000fea0003800000 */
.L_x_187:
        /* <DEDUP_REMOVED lines=9> */
.L_x_190:
[----:B------:R-:W-:Y:S05]  /*58b0*/  BSYNC B1 ;  /* 0x0000000000017941 */ /* 0x000fea0003800000 */
.L_x_189:
        /* <DEDUP_REMOVED lines=9> */
.L_x_192:
[----:B------:R-:W-:Y:S05]  /*5950*/  BSYNC B1 ;  /* 0x0000000000017941 */ /* 0x000fea0003800000 */
.L_x_191:
        /* <DEDUP_REMOVED lines=10> */
.L_x_194:
[----:B------:R-:W-:Y:S05]  /*5a00*/  BSYNC B1 ;  /* 0x0000000000017941 */ /* 0x000fea0003800000 */
.L_x_193:
        /* <DEDUP_REMOVED lines=10> */
.L_x_196:
[----:B------:R-:W-:Y:S05]  /*5ab0*/  BSYNC B1 ;  /* 0x0000000000017941 */ /* 0x000fea0003800000 */
.L_x_195:
        /* <DEDUP_REMOVED lines=9> */
.L_x_198:
[----:B------:R-:W-:Y:S05]  /*5b50*/  BSYNC B1 ;  /* 0x0000000000017941 */ /* 0x000fea0003800000 */
.L_x_197:
        /* <DEDUP_REMOVED lines=9> */
.L_x_200:
[----:B------:R-:W-:Y:S05]  /*5bf0*/  BSYNC B1 ;  /* 0x0000000000017941 */ /* 0x000fea0003800000 */
.L_x_199:
        /* <DEDUP_REMOVED lines=10> */
.L_x_202:
[----:B------:R-:W-:Y:S05]  /*5ca0*/  BSYNC B1 ;  /* 0x0000000000017941 */ /* 0x000fea0003800000 */
.L_x_201:
        /* <DEDUP_REMOVED lines=10> */
.L_x_204:
[----:B------:R-:W-:Y:S05]  /*5d50*/  BSYNC B1 ;  /* 0x0000000000017941 */ /* 0x000fea0003800000 */
.L_x_203:
        /* <DEDUP_REMOVED lines=9> */
.L_x_206:
[----:B------:R-:W-:Y:S05]  /*5df0*/  BSYNC B1 ;  /* 0x0000000000017941 */ /* 0x000fea0003800000 */
.L_x_205:
        /* <DEDUP_REMOVED lines=9> */
.L_x_208:
[----:B------:R-:W-:Y:S05]  /*5e90*/  BSYNC B1 ;  /* 0x0000000000017941 */ /* 0x000fea0003800000 */
.L_x_207:
        /* <DEDUP_REMOVED lines=10> */
.L_x_210:
[----:B------:R-:W-:Y:S05]  /*5f40*/  BSYNC B1 ;  /* 0x0000000000017941 */ /* 0x000fea0003800000 */
.L_x_209:
        /* <DEDUP_REMOVED lines=10> */
.L_x_212:
[----:B------:R-:W-:Y:S05]  /*5ff0*/  BSYNC B1 ;  /* 0x0000000000017941 */ /* 0x000fea0003800000 */
.L_x_211:
        /* <DEDUP_REMOVED lines=9> */
.L_x_214:
[----:B------:R-:W-:Y:S05]  /*6090*/  BSYNC B1 ;  /* 0x0000000000017941 */ /* 0x000fea0003800000 */
.L_x_213:
        /* <DEDUP_REMOVED lines=9> */
.L_x_216:
[----:B------:R-:W-:Y:S05]  /*6130*/  BSYNC B1 ;  /* 0x0000000000017941 */ /* 0x000fea0003800000 */
.L_x_215:
        /* <DEDUP_REMOVED lines=10> */
.L_x_218:
[----:B------:R-:W-:Y:S05]  /*61e0*/  BSYNC B1 ;  /* 0x0000000000017941 */ /* 0x000fea0003800000 */
.L_x_217:
        /* <DEDUP_REMOVED lines=10> */
.L_x_220:
[----:B------:R-:W-:Y:S05]  /*6290*/  BSYNC B1 ;  /* 0x0000000000017941 */ /* 0x000fea0003800000 */
.L_x_219:
        /* <DEDUP_REMOVED lines=9> */
.L_x_222:
[----:B------:R-:W-:Y:S05]  /*6330*/  BSYNC B1 ;  /* 0x0000000000017941 */ /* 0x000fea0003800000 */
.L_x_221:
        /* <DEDUP_REMOVED lines=9> */
.L_x_224:
[----:B------:R-:W-:Y:S05]  /*63d0*/  BSYNC B1 ;  /* 0x0000000000017941 */ /* 0x000fea0003800000 */
.L_x_223:
        /* <DEDUP_REMOVED lines=10> */
.L_x_226:
[----:B------:R-:W-:Y:S05]  /*6480*/  BSYNC B1 ;  /* 0x0000000000017941 */ /* 0x000fea0003800000 */
.L_x_225:
        /* <DEDUP_REMOVED lines=10> */
.L_x_228:
[----:B------:R-:W-:Y:S05]  /*6530*/  BSYNC B1 ;  /* 0x0000000000017941 */ /* 0x000fea0003800000 */
.L_x_227:
        /* <DEDUP_REMOVED lines=9> */
.L_x_230:
[----:B------:R-:W-:Y:S05]  /*65d0*/  BSYNC B1 ;  /* 0x0000000000017941 */ /* 0x000fea0003800000 */
.L_x_229:
        /* <DEDUP_REMOVED lines=9> */
.L_x_232:
[----:B------:R-:W-:Y:S05]  /*6670*/  BSYNC B1 ;  /* 0x0000000000017941 */ /* 0x000fea0003800000 */
.L_x_231:
        /* <DEDUP_REMOVED lines=10> */
.L_x_234:
[----:B------:R-:W-:Y:S05]  /*6720*/  BSYNC B1 ;  /* 0x0000000000017941 */ /* 0x000fea0003800000 */
.L_x_233:
        /* <DEDUP_REMOVED lines=10> */
.L_x_236:
[----:B------:R-:W-:Y:S05]  /*67d0*/  BSYNC B1 ;  /* 0x0000000000017941 */ /* 0x000fea0003800000 */
.L_x_235:
        /* <DEDUP_REMOVED lines=9> */
.L_x_238:
[----:B------:R-:W-:Y:S05]  /*6870*/  BSYNC B1 ;  /* 0x0000000000017941 */ /* 0x000fea0003800000 */
.L_x_237:
        /* <DEDUP_REMOVED lines=9> */
.L_x_240:
[----:B------:R-:W-:Y:S05]  /*6910*/  BSYNC B1 ;  /* 0x0000000000017941 */ /* 0x000fea0003800000 */
.L_x_239:
        /* <DEDUP_REMOVED lines=10> */
.L_x_242:
[----:B------:R-:W-:Y:S05]  /*69c0*/  BSYNC B1 ;  /* 0x0000000000017941 */ /* 0x000fea0003800000 */
.L_x_241:
        /* <DEDUP_REMOVED lines=10> */
.L_x_244:
[----:B------:R-:W-:Y:S05]  /*6a70*/  BSYNC B1 ;  /* 0x0000000000017941 */ /* 0x000fea0003800000 */
.L_x_243:
        /* <DEDUP_REMOVED lines=9> */
.L_x_246:
[----:B------:R-:W-:Y:S05]  /*6b10*/  BSYNC B1 ;  /* 0x0000000000017941 */ /* 0x000fea0003800000 */
.L_x_245:
        /* <DEDUP_REMOVED lines=9> */
.L_x_248:
[----:B------:R-:W-:Y:S05]  /*6bb0*/  BSYNC B1 ;  /* 0x0000000000017941 */ /* 0x000fea0003800000 */
.L_x_247:
        /* <DEDUP_REMOVED lines=10> */
.L_x_250:
[----:B------:R-:W-:Y:S05]  /*6c60*/  BSYNC B1 ;  /* 0x0000000000017941 */ /* 0x000fea0003800000 */
.L_x_249:
        /* <DEDUP_REMOVED lines=10> */
.L_x_252:
[----:B------:R-:W-:Y:S05]  /*6d10*/  BSYNC B1 ;  /* 0x0000000000017941 */ /* 0x000fea0003800000 */
.L_x_251:
        /* <DEDUP_REMOVED lines=9> */
.L_x_254:
[----:B------:R-:W-:Y:S05]  /*6db0*/  BSYNC B1 ;  /* 0x0000000000017941 */ /* 0x000fea0003800000 */
.L_x_253:
        /* <DEDUP_REMOVED lines=9> */
.L_x_256:
[----:B------:R-:W-:Y:S05]  /*6e50*/  BSYNC B1 ;  /* 0x0000000000017941 */ /* 0x000fea0003800000 */
.L_x_255:
        /* <DEDUP_REMOVED lines=10> */
.L_x_258:
[----:B------:R-:W-:Y:S05]  /*6f00*/  BSYNC B1 ;  /* 0x0000000000017941 */ /* 0x000fea0003800000 */
.L_x_257:
        /* <DEDUP_REMOVED lines=10> */
.L_x_260:
[----:B------:R-:W-:Y:S05]  /*6fb0*/  BSYNC B1 ;  /* 0x0000000000017941 */ /* 0x000fea0003800000 */
.L_x_259:
        /* <DEDUP_REMOVED lines=9> */
.L_x_262:
[----:B------:R-:W-:Y:S05]  /*7050*/  BSYNC B1 ;  /* 0x0000000000017941 */ /* 0x000fea0003800000 */
.L_x_261:
        /* <DEDUP_REMOVED lines=9> */
.L_x_264:
[----:B------:R-:W-:Y:S05]  /*70f0*/  BSYNC B1 ;  /* 0x0000000000017941 */ /* 0x000fea0003800000 */
.L_x_263:
        /* <DEDUP_REMOVED lines=10> */
.L_x_266:
[----:B------:R-:W-:Y:S05]  /*71a0*/  BSYNC B1 ;  /* 0x0000000000017941 */ /* 0x000fea0003800000 */
.L_x_265:
        /* <DEDUP_REMOVED lines=10> */
.L_x_268:
[----:B------:R-:W-:Y:S05]  /*7250*/  BSYNC B1 ;  /* 0x0000000000017941 */ /* 0x000fea0003800000 */
.L_x_267:
        /* <DEDUP_REMOVED lines=9> */
.L_x_270:
[----:B------:R-:W-:Y:S05]  /*72f0*/  BSYNC B1 ;  /* 0x0000000000017941 */ /* 0x000fea0003800000 */
.L_x_269:
        /* <DEDUP_REMOVED lines=9> */
.L_x_272:
[----:B------:R-:W-:Y:S05]  /*7390*/  BSYNC B1 ;  /* 0x0000000000017941 */ /* 0x000fea0003800000 */
.L_x_271:
        /* <DEDUP_REMOVED lines=10> */
.L_x_274:
[----:B------:R-:W-:Y:S05]  /*7440*/  BSYNC B1 ;  /* 0x0000000000017941 */ /* 0x000fea0003800000 */
.L_x_273:
        /* <DEDUP_REMOVED lines=10> */
.L_x_276:
[----:B------:R-:W-:Y:S05]  /*74f0*/  BSYNC B1 ;  /* 0x0000000000017941 */ /* 0x000fea0003800000 */
.L_x_275:
        /* <DEDUP_REMOVED lines=9> */
.L_x_278:
[----:B------:R-:W-:Y:S05]  /*7590*/  BSYNC B1 ;  /* 0x0000000000017941 */ /* 0x000fea0003800000 */
.L_x_277:
        /* <DEDUP_REMOVED lines=9> */
.L_x_280:
[----:B------:R-:W-:Y:S05]  /*7630*/  BSYNC B1 ;  /* 0x0000000000017941 */ /* 0x000fea0003800000 */
.L_x_279:
        /* <DEDUP_REMOVED lines=10> */
.L_x_282:
[----:B------:R-:W-:Y:S05]  /*76e0*/  BSYNC B1 ;  /* 0x0000000000017941 */ /* 0x000fea0003800000 */
.L_x_281:
        /* <DEDUP_REMOVED lines=10> */
.L_x_284:
[----:B------:R-:W-:Y:S05]  /*7790*/  BSYNC B1 ;  /* 0x0000000000017941 */ /* 0x000fea0003800000 */
.L_x_283:
        /* <DEDUP_REMOVED lines=9> */
.L_x_286:
[----:B------:R-:W-:Y:S05]  /*7830*/  BSYNC B1 ;  /* 0x0000000000017941 */ /* 0x000fea0003800000 */
.L_x_285:
[----:B0----5:R-:W-:Y:S01]  /*7840*/  HADD2.F32 R3, -RZ, R18.H0_H0 ;  /* 0x20000012ff037230 */ /* 0x021fe20000004100 */
[----:B------:R-:W-:Y:S01]  /*7850*/  ISETP.GT.AND P0, PT, R4, 0x8, P0 ;  /* 0x000000080400780c */ /* 0x000fe20000704270 */
[----:B------:R-:W-:Y:S01]  /*7860*/  @P1 IMAD.MOV.U32 R2, RZ, RZ, R10 ;  /* 0x000000ffff021224 */ /* 0x000fe200078e000a */
[----:B------:R-:W-:Y:S02]  /*7870*/  BSSY B1, `(.L_x_287) ;  /* 0x0000009000017945 */ /* 0x000fe40003800000 */
[----:B------:R-:W-:-:S04]  /*7880*/  FMUL R3, R3, R22 ;  /* 0x0000001603037220 */ /* 0x000fc80000400000 */
[----:B------:R-:W-:-:S05]  /*7890*/  FFMA R3, R150, R23, R3 ;  /* 0x0000001796037223 */ /* 0x000fca0000000003 */
[----:B------:R-:W-:-:S04]  /*78a0*/  F2FP.F16.F32.PACK_AB R3, RZ, R3 ;  /* 0x00000003ff03723e */ /* 0x000fc800000000ff */
[----:B------:R-:W-:Y:S01]  /*78b0*/  PRMT R0, R3, 0x7610, R0 ;  /* 0x0000761003007816 */ /* 0x000fe20000000000 */
[----:B------:R-:W-:-:S05]  /*78c0*/  @P1 IMAD.MOV.U32 R3, RZ, RZ, R11 ;  /* 0x000000ffff031224 */ /* 0x000fca00078e000b */
[----:B------:R0:W-:Y:S01]  /*78d0*/  @P1 STG.E.U16 desc[UR50][R2.64+0x1f0], R0 ;  /* 0x0001f00002001986 */ /* 0x0001e2000c101532 */
[----:B------:R-:W-:Y:S05]  /*78e0*/  @!P0 BRA `(.L_x_288) ;  /* 0x0000000000048947 */ /* 0x000fea0003800000 */
[----:B------:R0:W5:Y:S02]  /*78f0*/  LDG.E.LTC128B.U16 R18, desc[UR50][R8.64+0x1f2] ;  /* 0x0001f23208127981 */ /* 0x000164000c1e1520 */
.L_x_288:
[----:B------:R-:W-:Y:S05]  /*7900*/  BSYNC B1 ;  /* 0x0000000000017941 */ /* 0x000fea0003800000 */
.L_x_287:
[----:B------:R-:W-:Y:S05]  /*7910*/  @!P0 BRA `(.L_x_289) ;  /* 0x0000002400408947 */ /* 0x000fea0003800000 */
[----:B0----5:R-:W-:-:S05]  /*7920*/  HADD2.F32 R3, -RZ, R18.H0_H0 ;  /* 0x20000012ff037230 */ /* 0x021fca0000004100 */
[----:B------:R-:W-:-:S04]  /*7930*/  FMUL R0, R3, R22 ;  /* 0x0000001603007220 */ /* 0x000fc80000400000 */
[----:B------:R-:W-:-:S05]  /*7940*/  FFMA R0, R151, R23, R0 ;  /* 0x0000001797007223 */ /* 0x000fca0000000000 */
[----:B------:R-:W-:-:S05]  /*7950*/  F2FP.F16.F32.PACK_AB R0, RZ, R0 ;  /* 0x00000000ff00723e */ /* 0x000fca00000000ff */
[----:B------:R0:W-:Y:S01]  /*7960*/  STG.E.U16 desc[UR50][R10.64+0x1f2], R0 ;  /* 0x0001f2000a007986 */ /* 0x0001e2000c101532 */
[----:B------:R-:W-:Y:S05]  /*7970*/  BRA `(.L_x_289) ;  /* 0x0000002400287947 */ /* 0x000fea0003800000 */
.L_x_36:
[----:B------:R-:W-:Y:S01]  /*7980*/  ISETP.GT.AND P0, PT, R0, 0x1, PT ;  /* 0x000000010000780c */ /* 0x000fe20003f04270 */
[----:B------:R-:W-:Y:S01]  /*7990*/  ULDC.64 UR4, c[0x0][0x5c0] ;  /* 0x0001700000047ab9 */ /* 0x000fe20000000a00 */
[-C--:B------:R-:W-:Y:S01]  /*79a0*/  FMUL R24, R24, R23.reuse ;  /* 0x0000001718187220 */ /* 0x080fe20000400000 */
[-C--:B------:R-:W-:Y:S01]  /*79b0*/  FMUL R25, R25, R23.reuse ;  /* 0x0000001719197220 */ /* 0x080fe20000400000 */
[----:B------:R-:W-:Y:S01]  /*79c0*/  ISETP.GT.AND P3, PT, R4, RZ, P0 ;  /* 0x000000ff0400720c */ /* 0x000fe20000764270 */
[-C--:B------:R-:W-:Y:S01]  /*79d0*/  FMUL R26, R26, R23.reuse ;  /* 0x000000171a1a7220 */ /* 0x080fe20000400000 */
[----:B------:R-:W-:Y:S01]  /*79e0*/  LEA R2, P4, R172, UR4, 0x1 ;  /* 0x00000004ac027c11 */ /* 0x000fe2000f8808ff */
[-C--:B------:R-:W-:Y:S01]  /*79f0*/  FMUL R27, R27, R23.reuse ;  /* 0x000000171b1b7220 */ /* 0x080fe20000400000 */
[----:B------:R-:W-:Y:S01]  /*7a00*/  F2FP.F16.F32.PACK_AB R24, RZ, R24 ;  /* 0x00000018ff18723e */ /* 0x000fe200000000ff */
[-C--:B------:R-:W-:Y:S01]  /*7a10*/  FMUL R28, R28, R23.reuse ;  /* 0x000000171c1c7220 */ /* 0x080fe20000400000 */
[----:B------:R-:W-:Y:S01]  /*7a20*/  LEA.HI.X R3, R172, UR5, R175, 0x1, P4 ;  /* 0x00000005ac037c11 */ /* 0x000fe2000a0f0caf */
[----:B------:R-:W-:Y:S01]  /*7a30*/  FMUL R29, R29, R23 ;  /* 0x000000171d1d7220 */ /* 0x000fe20000400000 */
[----:B------:R-:W-:Y:S01]  /*7a40*/  F2FP.F16.F32.PACK_AB R25, RZ, R25 ;  /* 0x00000019ff19723e */ /* 0x000fe200000000ff */
[-C--:B------:R-:W-:Y:S01]  /*7a50*/  FMUL R30, R30, R23.reuse ;  /* 0x000000171e1e7220 */ /* 0x080fe20000400000 */
[C---:B------:R-:W-:Y:S01]  /*7a60*/  SHF.L.U64.HI R11, R10.reuse, 0x4, R11 ;  /* 0x000000040a0b7819 */ /* 0x040fe2000001020b */
[----:B------:R-:W-:Y:S01]  /*7a70*/  @P1 STG.E.U16 desc[UR50][R2.64], R24 ;  /* 0x0000001802001986 */ /* 0x000fe2000c101532 */
[----:B------:R-:W-:Y:S01]  /*7a80*/  LEA R6, P4, R10, R2, 0x4 ;  /* 0x000000020a067211 */ /* 0x000fe200078820ff */
[-C--:B------:R-:W-:Y:S01]  /*7a90*/  FMUL R31, R31, R23.reuse ;  /* 0x000000171f1f7220 */ /* 0x080fe20000400000 */
[----:B------:R-:W-:Y:S01]  /*7aa0*/  ISETP.GT.AND P2, PT, R4, 0x8, P2 ;  /* 0x000000080400780c */ /* 0x000fe20001744270 */
[----:B------:R-:W-:Y:S01]  /*7ab0*/  @P3 STG.E.U16 desc[UR50][R2.64+0x2], R25 ;  /* 0x0000021902003986 */ /* 0x000fe2000c101532 */
[----:B------:R-:W-:Y:S01]  /*7ac0*/  ISETP.GT.AND P1, PT, R0, 0x8, PT ;  /* 0x000000080000780c */ /* 0x000fe20003f24270 */
[----:B------:R-:W-:Y:S01]  /*7ad0*/  IMAD.X R7, R11, 0x1, R3, P4 ;  /* 0x000000010b077824 */ /* 0x000fe200020e0603 */
[----:B------:R-:W-:Y:S01]  /*7ae0*/  ISETP.GT.AND P3, PT, R4, 0x8, P0 ;  /* 0x000000080400780c */ /* 0x000fe20000764270 */
[-C--:B------:R-:W-:Y:S01]  /*7af0*/  FMUL R32, R32, R23.reuse ;  /* 0x0000001720207220 */ /* 0x080fe20000400000 */
[----:B------:R-:W-:Y:S01]  /*7b00*/  ISETP.GT.AND P0, PT, R0, 0x9, PT ;  /* 0x000000090000780c */ /* 0x000fe20003f04270 */
[-C--:B------:R-:W-:Y:S01]  /*7b10*/  FMUL R33, R33, R23.reuse ;  /* 0x0000001721217220 */ /* 0x080fe20000400000 */
[----:B------:R-:W-:Y:S01]  /*7b20*/  ISETP.GT.AND P5, PT, R4, RZ, P1 ;  /* 0x000000ff0400720c */ /* 0x000fe20000fa4270 */
[-C--:B------:R-:W-:Y:S01]  /*7b30*/  FMUL R34, R34, R23.reuse ;  /* 0x0000001722227220 */ /* 0x080fe20000400000 */
[----:B------:R-:W-:Y:S01]  /*7b40*/  ISETP.GT.AND P4, PT, R4, RZ, P0 ;  /* 0x000000ff0400720c */ /* 0x000fe20000784270 */
[-C--:B------:R-:W-:Y:S01]  /*7b50*/  FMUL R35, R35, R23.reuse ;  /* 0x0000001723237220 */ /* 0x080fe20000400000 */
[----:B------:R-:W-:Y:S01]  /*7b60*/  F2FP.F16.F32.PACK_AB R26, RZ, R26 ;  /* 0x0000001aff1a723e */ /* 0x000fe200000000ff */
[----:B------:R-:W-:Y:S01]  /*7b70*/  FMUL R36, R36, R23 ;  /* 0x0000001724247220 */ /* 0x000fe20000400000 */
[----:B------:R-:W-:Y:S01]  /*7b80*/  F2FP.F16.F32.PACK_AB R27, RZ, R27 ;  /* 0x0000001bff1b723e */ /* 0x000fe200000000ff */
[----:B------:R-:W-:Y:S01]  /*7b90*/  FMUL R37, R37, R23 ;  /* 0x0000001725257220 */ /* 0x000fe20000400000 */
[----:B------:R-:W-:Y:S01]  /*7ba0*/  F2FP.F16.F32.PACK_AB R28, RZ, R28 ;  /* 0x0000001cff1c723e */ /* 0x000fe200000000ff */
[----:B------:R-:W-:Y:S01]  /*7bb0*/  @P2 STG.E.U16 desc[UR50][R6.64], R26 ;  /* 0x0000001a06002986 */ /* 0x000fe2000c101532 */
[----:B------:R-:W-:Y:S01]  /*7bc0*/  F2FP.F16.F32.PACK_AB R29, RZ, R29 ;  /* 0x0000001dff1d723e */ /* 0x000fe200000000ff */
[-C--:B------:R-:W-:Y:S01]  /*7bd0*/  FMUL R38, R38, R23.reuse ;  /* 0x0000001726267220 */ /* 0x080fe20000400000 */
[----:B------:R-:W-:Y:S01]  /*7be0*/  ISETP.GT.AND P1, PT, R4, 0x8, P1 ;  /* 0x000000080400780c */ /* 0x000fe20000f24270 */
[----:B------:R-:W-:Y:S01]  /*7bf0*/  @P3 STG.E.U16 desc[UR50][R6.64+0x2], R27 ;  /* 0x0000021b06003986 */ /* 0x000fe2000c101532 */
[----:B------:R-:W-:Y:S01]  /*7c00*/  ISETP.GT.AND P3, PT, R0, 0x10, PT ;  /* 0x000000100000780c */ /* 0x000fe20003f64270 */
[-C--:B------:R-:W-:Y:S01]  /*7c10*/  FMUL R39, R39, R23.reuse ;  /* 0x0000001727277220 */ /* 0x080fe20000400000 */
[----:B------:R-:W-:Y:S01]  /*7c20*/  ISETP.GT.AND P2, PT, R4, 0x8, P0 ;  /* 0x000000080400780c */ /* 0x000fe20000744270 */
[----:B------:R-:W-:Y:S01]  /*7c30*/  @P5 STG.E.U16 desc[UR50][R2.64+0x10], R28 ;  /* 0x0000101c02005986 */ /* 0x000fe2000c101532 */
[----:B------:R-:W-:Y:S01]  /*7c40*/  ISETP.GT.AND P0, PT, R0, 0x11, PT ;  /* 0x000000110000780c */ /* 0x000fe20003f04270 */
[-C--:B------:R-:W-:Y:S01]  /*7c50*/  FMUL R40, R40, R23.reuse ;  /* 0x0000001728287220 */ /* 0x080fe20000400000 */
[----:B------:R-:W-:Y:S01]  /*7c60*/  F2FP.F16.F32.PACK_AB R30, RZ, R30 ;  /* 0x0000001eff1e723e */ /* 0x000fe200000000ff */
[----:B------:R-:W-:Y:S01]  /*7c70*/  @P4 STG.E.U16 desc[UR50][R2.64+0x12], R29 ;  /* 0x0000121d02004986 */ /* 0x000fe2000c101532 */
[C---:B------:R-:W-:Y:S01]  /*7c80*/  ISETP.GT.AND P4, PT, R4.reuse, RZ, P3 ;  /* 0x000000ff0400720c */ /* 0x040fe20001f84270 */
[----:B------:R-:W-:Y:S01]  /*7c90*/  FMUL R41, R41, R23 ;  /* 0x0000001729297220 */ /* 0x000fe20000400000 */
[----:B------:R-:W-:Y:S01]  /*7ca0*/  ISETP.GT.AND P5, PT, R4, RZ, P0 ;  /* 0x000000ff0400720c */ /* 0x000fe200007a4270 */
[----:B------:R-:W-:Y:S01]  /*7cb0*/  @P1 STG.E.U16 desc[UR50][R6.64+0x10], R30 ;  /* 0x0000101e06001986 */ /* 0x000fe2000c101532 */
[----:B------:R-:W-:Y:S01]  /*7cc0*/  F2FP.F16.F32.PACK_AB R31, RZ, R31 ;  /* 0x0000001fff1f723e */ /* 0x000fe200000000ff */
[-C--:B------:R-:W-:Y:S01]  /*7cd0*/  FMUL R42, R42, R23.reuse ;  /* 0x000000172a2a7220 */ /* 0x080fe20000400000 */
[----:B------:R-:W-:Y:S01]  /*7ce0*/  F2FP.F16.F32.PACK_AB R32, RZ, R32 ;  /* 0x00000020ff20723e */ /* 0x000fe200000000ff */
[----:B------:R-:W-:Y:S01]  /*7cf0*/  FMUL R43, R43, R23 ;  /* 0x000000172b2b7220 */ /* 0x000fe20000400000 */
[----:B------:R-:W-:Y:S01]  /*7d00*/  ISETP.GT.AND P1, PT, R4, 0x8, P3 ;  /* 0x000000080400780c */ /* 0x000fe20001f24270 */
[----:B------:R-:W-:Y:S01]  /*7d10*/  @P2 STG.E.U16 desc[UR50][R6.64+0x12], R31 ;  /* 0x0000121f06002986 */ /* 0x000fe2000c101532 */
[----:B------:R-:W-:Y:S01]  /*7d20*/  F2FP.F16.F32.PACK_AB R33, RZ, R33 ;  /* 0x00000021ff21723e */ /* 0x000fe200000000ff */
[-C--:B------:R-:W-:Y:S01]  /*7d30*/  FMUL R44, R44, R23.reuse ;  /* 0x000000172c2c7220 */ /* 0x080fe20000400000 */
[----:B------:R-:W-:Y:S01]  /*7d40*/  ISETP.GT.AND P3, PT, R0, 0x18, PT ;  /* 0x000000180000780c */ /* 0x000fe20003f64270 */
[----:B------:R-:W-:Y:S01]  /*7d50*/  @P4 STG.E.U16 desc[UR50][R2.64+0x20], R32 ;  /* 0x0000202002004986 */ /* 0x000fe2000c101532 */
[----:B------:R-:W-:Y:S01]  /*7d60*/  ISETP.GT.AND P2, PT, R4, 0x8, P0 ;  /* 0x000000080400780c */ /* 0x000fe20000744270 */
[-C--:B------:R-:W-:Y:S01]  /*7d70*/  FMUL R45, R45, R23.reuse ;  /* 0x000000172d2d7220 */ /* 0x080fe20000400000 */
[----:B------:R-:W-:Y:S01]  /*7d80*/  ISETP.GT.AND P0, PT, R0, 0x19, PT ;  /* 0x000000190000780c */ /* 0x000fe20003f04270 */
[----:B------:R-:W-:Y:S01]  /*7d90*/  @P5 STG.E.U16 desc[UR50][R2.64+0x22], R33 ;  /* 0x0000222102005986 */ /* 0x000fe2000c101532 */
[----:B------:R-:W-:Y:S01]  /*7da0*/  ISETP.GT.AND P4, PT, R4, RZ, P3 ;  /* 0x000000ff0400720c */ /* 0x000fe20001f84270 */
[-C--:B------:R-:W-:Y:S01]  /*7db0*/  FMUL R46, R46, R23.reuse ;  /* 0x000000172e2e7220 */ /* 0x080fe20000400000 */
[----:B------:R-:W-:Y:S01]  /*7dc0*/  ISETP.GT.AND P5, PT, R4, RZ, P0 ;  /* 0x000000ff0400720c */ /* 0x000fe200007a4270 */
[-C--:B------:R-:W-:Y:S01]  /*7dd0*/  FMUL R47, R47, R23.reuse ;  /* 0x000000172f2f7220 */ /* 0x080fe20000400000 */
[----:B------:R-:W-:Y:S01]  /*7de0*/  F2FP.F16.F32.PACK_AB R34, RZ, R34 ;  /* 0x00000022ff22723e */ /* 0x000fe200000000ff */
[----:B------:R-:W-:Y:S01]  /*7df0*/  FMUL R48, R48, R23 ;  /* 0x0000001730307220 */ /* 0x000fe20000400000 */
[----:B------:R-:W-:Y:S01]  /*7e00*/  F2FP.F16.F32.PACK_AB R35, RZ, R35 ;  /* 0x00000023ff23723e */ /* 0x000fe200000000ff */
[-C--:B------:R-:W-:Y:S01]  /*7e10*/  FMUL R49, R49, R23.reuse ;  /* 0x0000001731317220 */ /* 0x080fe20000400000 */
[----:B------:R-:W-:Y:S01]  /*7e20*/  F2FP.F16.F32.PACK_AB R36, RZ, R36 ;  /* 0x00000024ff24723e */ /* 0x000fe200000000ff */
[----:B------:R-:W-:Y:S01]  /*7e30*/  @P1 STG.E.U16 desc[UR50][R6.64+0x20], R34 ;  /* 0x0000202206001986 */ /* 0x000fe2000c101532 */
[----:B------:R-:W-:Y:S01]  /*7e40*/  ISETP.GT.AND P1, PT, R4, 0x8, P3 ;  /* 0x000000080400780c */ /* 0x000fe20001f24270 */
[----:B------:R-:W-:Y:S01]  /*7e50*/  FMUL R50, R50, R23 ;  /* 0x0000001732327220 */ /* 0x000fe20000400000 */
[----:B------:R-:W-:Y:S01]  /*7e60*/  F2FP.F16.F32.PACK_AB R37, RZ, R37 ;  /* 0x00000025ff25723e */ /* 0x000fe200000000ff */
[----:B------:R-:W-:Y:S01]  /*7e70*/  @P2 STG.E.U16 desc[UR50][R6.64+0x22], R35 ;  /* 0x0000222306002986 */ /* 0x000fe2000c101532 */
[----:B------:R-:W-:Y:S01]  /*7e80*/  ISETP.GT.AND P3, PT, R0, 0x20, PT ;  /* 0x000000200000780c */ /* 0x000fe20003f64270 */
[-C--:B------:R-:W-:Y:S01]  /*7e90*/  FMUL R51, R51, R23.reuse ;  /* 0x0000001733337220 */ /* 0x080fe20000400000 */
[----:B------:R-:W-:Y:S01]  /*7ea0*/  ISETP.GT.AND P2, PT, R4, 0x8, P0 ;  /* 0x000000080400780c */ /* 0x000fe20000744270 */
[----:B------:R-:W-:Y:S01]  /*7eb0*/  @P4 STG.E.U16 desc[UR50][R2.64+0x30], R36 ;  /* 0x0000302402004986 */ /* 0x000fe2000c101532 */
[----:B------:R-:W-:Y:S01]  /*7ec0*/  ISETP.GT.AND P0, PT, R0, 0x21, PT ;  /* 0x000000210000780c */ /* 0x000fe20003f04270 */
[-C--:B------:R-:W-:Y:S01]  /*7ed0*/  FMUL R52, R52, R23.reuse ;  /* 0x0000001734347220 */ /* 0x080fe20000400000 */
[C---:B------:R-:W-:Y:S01]  /*7ee0*/  ISETP.GT.AND P4, PT, R4.reuse, RZ, P3 ;  /* 0x000000ff0400720c */ /* 0x040fe20001f84270 */
[----:B------:R-:W-:Y:S01]  /*7ef0*/  @P5 STG.E.U16 desc[UR50][R2.64+0x32], R37 ;  /* 0x0000322502005986 */ /* 0x000fe2000c101532 */
        /* <DEDUP_REMOVED lines=328> */
[----:B------:R-:W-:-:S02]  /*9380*/  ISETP.GT.AND P1, PT, R4, 0x8, P3 ;  /* 0x000000080400780c */ /* 0x000fc40001f24270 */
[----:B------:R-:W-:Y:S01]  /*9390*/  F2FP.F16.F32.PACK_AB R105, RZ, R105 ;  /* 0x00000069ff69723e */ /* 0x000fe200000000ff */
[----:B------:R-:W-:Y:S01]  /*93a0*/  @P2 STG.E.U16 desc[UR50][R6.64+0x132], R103 ;  /* 0x0001326706002986 */ /* 0x000fe2000c101532 */
[----:B------:R-:W-:Y:S02]  /*93b0*/  ISETP.GT.AND P3, PT, R0, 0xa8, PT ;  /* 0x000000a80000780c */ /* 0x000fe40003f64270 */
[----:B------:R-:W-:Y:S01]  /*93c0*/  ISETP.GT.AND P2, PT, R4, 0x8, P0 ;  /* 0x000000080400780c */ /* 0x000fe20000744270 */
[----:B------:R-:W-:Y:S01]  /*93d0*/  @P4 STG.E.U16 desc[UR50][R2.64+0x140], R104 ;  /* 0x0001406802004986 */ /* 0x000fe2000c101532 */
[----:B------:R-:W-:Y:S02]  /*93e0*/  ISETP.GT.AND P0, PT, R0, 0xa9, PT ;  /* 0x000000a90000780c */ /* 0x000fe40003f04270 */
[C---:B------:R-:W-:Y:S01]  /*93f0*/  ISETP.GT.AND P4, PT, R4.reuse, RZ, P3 ;  /* 0x000000ff0400720c */ /* 0x040fe20001f84270 */
[----:B------:R-:W-:Y:S01]  /*9400*/  @P5 STG.E.U16 desc[UR50][R2.64+0x142], R105 ;  /* 0x0001426902005986 */ /* 0x000fe2000c101532 */
[----:B------:R-:W-:-:S02]  /*9410*/  ISETP.GT.AND P5, PT, R4, RZ, P0 ;  /* 0x000000ff0400720c */ /* 0x000fc400007a4270 */
[----:B------:R-:W-:Y:S02]  /*9420*/  F2FP.F16.F32.PACK_AB R106, RZ, R106 ;  /* 0x0000006aff6a723e */ /* 0x000fe400000000ff */
[----:B------:R-:W-:Y:S02]  /*9430*/  F2FP.F16.F32.PACK_AB R107, RZ, R107 ;  /* 0x0000006bff6b723e */ /* 0x000fe400000000ff */
[----:B------:R-:W-:Y:S01]  /*9440*/  F2FP.F16.F32.PACK_AB R108, RZ, R108 ;  /* 0x0000006cff6c723e */ /* 0x000fe200000000ff */
[----:B------:R-:W-:Y:S01]  /*9450*/  @P1 STG.E.U16 desc[UR50][R6.64+0x140], R106 ;  /* 0x0001406a06001986 */ /* 0x000fe2000c101532 */
[----:B------:R-:W-:Y:S02]  /*9460*/  ISETP.GT.AND P1, PT, R4, 0x8, P3 ;  /* 0x000000080400780c */ /* 0x000fe40001f24270 */
[----:B------:R-:W-:Y:S01]  /*9470*/  F2FP.F16.F32.PACK_AB R109, RZ, R109 ;  /* 0x0000006dff6d723e */ /* 0x000fe200000000ff */
[----:B------:R-:W-:Y:S01]  /*9480*/  @P2 STG.E.U16 desc[UR50][R6.64+0x142], R107 ;  /* 0x0001426b06002986 */ /* 0x000fe2000c101532 */
[----:B------:R-:W-:-:S02]  /*9490*/  ISETP.GT.AND P3, PT, R0, 0xb0, PT ;  /* 0x000000b00000780c */ /* 0x000fc40003f64270 */
[----:B------:R-:W-:Y:S01]  /*94a0*/  ISETP.GT.AND P2, PT, R4, 0x8, P0 ;  /* 0x000000080400780c */ /* 0x000fe20000744270 */
[----:B------:R-:W-:Y:S01]  /*94b0*/  @P4 STG.E.U16 desc[UR50][R2.64+0x150], R108 ;  /* 0x0001506c02004986 */ /* 0x000fe2000c101532 */
[----:B------:R-:W-:Y:S02]  /*94c0*/  ISETP.GT.AND P0, PT, R0, 0xb1, PT ;  /* 0x000000b10000780c */ /* 0x000fe40003f04270 */
[C---:B------:R-:W-:Y:S01]  /*94d0*/  ISETP.GT.AND P4, PT, R4.reuse, RZ, P3 ;  /* 0x000000ff0400720c */ /* 0x040fe20001f84270 */
[----:B------:R-:W-:Y:S01]  /*94e0*/  @P5 STG.E.U16 desc[UR50][R2.64+0x152], R109 ;  /* 0x0001526d02005986 */ /* 0x000fe2000c101532 */
[----:B------:R-:W-:Y:S02]  /*94f0*/  ISETP.GT.AND P5, PT, R4, RZ, P0 ;  /* 0x000000ff0400720c */ /* 0x000fe400007a4270 */
[----:B------:R-:W-:Y:S02]  /*9500*/  F2FP.F16.F32.PACK_AB R110, RZ, R110 ;  /* 0x0000006eff6e723e */ /* 0x000fe400000000ff */
[----:B------:R-:W-:-:S02]  /*9510*/  F2FP.F16.F32.PACK_AB R111, RZ, R111 ;  /* 0x0000006fff6f723e */ /* 0x000fc400000000ff */
[----:B------:R-:W-:Y:S01]  /*9520*/  F2FP.F16.F32.PACK_AB R112, RZ, R112 ;  /* 0x00000070ff70723e */ /* 0x000fe200000000ff */
[----:B------:R-:W-:Y:S01]  /*9530*/  @P1 STG.E.U16 desc[UR50][R6.64+0x150], R110 ;  /* 0x0001506e06001986 */ /* 0x000fe2000c101532 */
[----:B------:R-:W-:Y:S02]  /*9540*/  ISETP.GT.AND P1, PT, R4, 0x8, P3 ;  /* 0x000000080400780c */ /* 0x000fe40001f24270 */
[----:B------:R-:W-:Y:S01]  /*9550*/  F2FP.F16.F32.PACK_AB R113, RZ, R113 ;  /* 0x00000071ff71723e */ /* 0x000fe200000000ff */
[----:B------:R-:W-:Y:S01]  /*9560*/  @P2 STG.E.U16 desc[UR50][R6.64+0x152], R111 ;  /* 0x0001526f06002986 */ /* 0x000fe2000c101532 */
[----:B------:R-:W-:Y:S02]  /*9570*/  ISETP.GT.AND P3, PT, R0, 0xb8, PT ;  /* 0x000000b80000780c */ /* 0x000fe40003f64270 */
[----:B------:R-:W-:Y:S01]  /*9580*/  ISETP.GT.AND P2, PT, R4, 0x8, P0 ;  /* 0x000000080400780c */ /* 0x000fe20000744270 */
[----:B------:R-:W-:Y:S01]  /*9590*/  @P4 STG.E.U16 desc[UR50][R2.64+0x160], R112 ;  /* 0x0001607002004986 */ /* 0x000fe2000c101532 */
[----:B------:R-:W-:-:S02]  /*95a0*/  ISETP.GT.AND P0, PT, R0, 0xb9, PT ;  /* 0x000000b90000780c */ /* 0x000fc40003f04270 */
[C---:B------:R-:W-:Y:S01]  /*95b0*/  ISETP.GT.AND P4, PT, R4.reuse, RZ, P3 ;  /* 0x000000ff0400720c */ /* 0x040fe20001f84270 */
[----:B------:R-:W-:Y:S01]  /*95c0*/  @P5 STG.E.U16 desc[UR50][R2.64+0x162], R113 ;  /* 0x0001627102005986 */ /* 0x000fe2000c101532 */
[C---:B------:R-:W-:Y:S02]  /*95d0*/  ISETP.GT.AND P5, PT, R4.reuse, RZ, P0 ;  /* 0x000000ff0400720c */ /* 0x040fe400007a4270 */
[----:B------:R-:W-:Y:S02]  /*95e0*/  F2FP.F16.F32.PACK_AB R114, RZ, R114 ;  /* 0x00000072ff72723e */ /* 0x000fe400000000ff */
[----:B------:R-:W-:Y:S02]  /*95f0*/  F2FP.F16.F32.PACK_AB R115, RZ, R115 ;  /* 0x00000073ff73723e */ /* 0x000fe400000000ff */
        /* <DEDUP_REMOVED lines=58> */
[C---:B------:R-:W-:Y:S02]  /*99a0*/  ISETP.GT.AND P1, PT, R4.reuse, 0x8, P2 ;  /* 0x000000080400780c */ /* 0x040fe40001724270 */
[----:B------:R-:W-:Y:S01]  /*99b0*/  F2FP.F16.F32.PACK_AB R133, RZ, R133 ;  /* 0x00000085ff85723e */ /* 0x000fe200000000ff */
[----:B------:R-:W-:Y:S01]  /*99c0*/  @P0 STG.E.U16 desc[UR50][R6.64+0x1a2], R131 ;  /* 0x0001a28306000986 */ /* 0x000fe2000c101532 */
[----:B------:R-:W-:-:S02]  /*99d0*/  ISETP.GT.AND P2, PT, R4, 0x8, P3 ;  /* 0x000000080400780c */ /* 0x000fc40001f44270 */
[C---:B------:R-:W-:Y:S01]  /*99e0*/  ISETP.GT.AND P3, PT, R0.reuse, 0xe0, PT ;  /* 0x000000e00000780c */ /* 0x040fe20003f64270 */
        /* <DEDUP_REMOVED lines=9> */
[----:B------:R-:W-:Y:S02]  /*9a80*/  F2FP.F16.F32.PACK_AB R137, RZ, R137 ;  /* 0x00000089ff89723e */ /* 0x000fe400000000ff */
[C---:B------:R-:W-:Y:S01]  /*9a90*/  ISETP.GT.AND P1, PT, R4.reuse, 0x8, P3 ;  /* 0x000000080400780c */ /* 0x040fe20001f24270 */
[----:B------:R-:W-:Y:S01]  /*9aa0*/  @P2 STG.E.U16 desc[UR50][R6.64+0x1b2], R135 ;  /* 0x0001b28706002986 */ /* 0x000fe2000c101532 */
[----:B------:R-:W-:Y:S02]  /*9ab0*/  ISETP.GT.AND P0, PT, R4, 0x8, P0 ;  /* 0x000000080400780c */ /* 0x000fe40000704270 */
[----:B------:R-:W-:Y:S01]  /*9ac0*/  F2FP.F16.F32.PACK_AB R138, RZ, R138 ;  /* 0x0000008aff8a723e */ /* 0x000fe200000000ff */
[----:B------:R-:W-:Y:S01]  /*9ad0*/  @P4 STG.E.U16 desc[UR50][R2.64+0x1c0], R136 ;  /* 0x0001c08802004986 */ /* 0x000fe2000c101532 */
[----:B------:R-:W-:-:S02]  /*9ae0*/  ISETP.GT.AND P4, PT, R0, 0xe8, PT ;  /* 0x000000e80000780c */ /* 0x000fc40003f84270 */
[----:B------:R-:W-:Y:S01]  /*9af0*/  F2FP.F16.F32.PACK_AB R139, RZ, R139 ;  /* 0x0000008bff8b723e */ /* 0x000fe200000000ff */
[----:B------:R-:W-:Y:S01]  /*9b00*/  @P5 STG.E.U16 desc[UR50][R2.64+0x1c2], R137 ;  /* 0x0001c28902005986 */ /* 0x000fe2000c101532 */
[----:B------:R-:W-:Y:S02]  /*9b10*/  ISETP.GT.AND P5, PT, R0, 0xe9, PT ;  /* 0x000000e90000780c */ /* 0x000fe40003fa4270 */
[C---:B------:R-:W-:Y:S01]  /*9b20*/  ISETP.GT.AND P2, PT, R4.reuse, RZ, P4 ;  /* 0x000000ff0400720c */ /* 0x040fe20002744270 */
[----:B------:R-:W-:Y:S01]  /*9b30*/  @P1 STG.E.U16 desc[UR50][R6.64+0x1c0], R138 ;  /* 0x0001c08a06001986 */ /* 0x000fe2000c101532 */
[----:B------:R-:W-:Y:S02]  /*9b40*/  ISETP.GT.AND P6, PT, R4, RZ, P5 ;  /* 0x000000ff0400720c */ /* 0x000fe40002fc4270 */
[----:B------:R-:W-:Y:S01]  /*9b50*/  F2FP.F16.F32.PACK_AB R140, RZ, R140 ;  /* 0x0000008cff8c723e */ /* 0x000fe200000000ff */
[----:B------:R-:W-:Y:S01]  /*9b60*/  @P0 STG.E.U16 desc[UR50][R6.64+0x1c2], R139 ;  /* 0x0001c28b06000986 */ /* 0x000fe2000c101532 */
[----:B------:R-:W-:-:S02]  /*9b70*/  F2FP.F16.F32.PACK_AB R141, RZ, R141 ;  /* 0x0000008dff8d723e */ /* 0x000fc400000000ff */
[----:B------:R-:W-:Y:S02]  /*9b80*/  ISETP.GT.AND P4, PT, R4, 0x8, P4 ;  /* 0x000000080400780c */ /* 0x000fe40002784270 */
[C---:B------:R-:W-:Y:S02]  /*9b90*/  ISETP.GT.AND P3, PT, R0.reuse, 0xf0, PT ;  /* 0x000000f00000780c */ /* 0x040fe40003f64270 */
[----:B------:R-:W-:Y:S01]  /*9ba0*/  F2FP.F16.F32.PACK_AB R142, RZ, R142 ;  /* 0x0000008eff8e723e */ /* 0x000fe200000000ff */
[----:B------:R-:W-:Y:S01]  /*9bb0*/  @P2 STG.E.U16 desc[UR50][R2.64+0x1d0], R140 ;  /* 0x0001d08c02002986 */ /* 0x000fe2000c101532 */
[----:B------:R-:W-:Y:S02]  /*9bc0*/  ISETP.GT.AND P2, PT, R0, 0xf1, PT ;  /* 0x000000f10000780c */ /* 0x000fe40003f44270 */
[----:B------:R-:W-:Y:S01]  /*9bd0*/  F2FP.F16.F32.PACK_AB R143, RZ, R143 ;  /* 0x0000008fff8f723e */ /* 0x000fe200000000ff */
[----:B------:R-:W-:Y:S01]  /*9be0*/  @P6 STG.E.U16 desc[UR50][R2.64+0x1d2], R141 ;  /* 0x0001d28d02006986 */ /* 0x000fe2000c101532 */
[----:B------:R-:W-:-:S02]  /*9bf0*/  ISETP.GT.AND P6, PT, R4, 0x8, P5 ;  /* 0x000000080400780c */ /* 0x000fc40002fc4270 */
[C---:B------:R-:W-:Y:S01]  /*9c00*/  ISETP.GT.AND P5, PT, R4.reuse, RZ, P3 ;  /* 0x000000ff0400720c */ /* 0x040fe20001fa4270 */
[----:B------:R-:W-:Y:S01]  /*9c10*/  @P4 STG.E.U16 desc[UR50][R6.64+0x1d0], R142 ;  /* 0x0001d08e06004986 */ /* 0x000fe2000c101532 */
[C---:B------:R-:W-:Y:S02]  /*9c20*/  ISETP.GT.AND P3, PT, R4.reuse, 0x8, P3 ;  /* 0x000000080400780c */ /* 0x040fe40001f64270 */
[C---:B------:R-:W-:Y:S02]  /*9c30*/  ISETP.GT.AND P4, PT, R4.reuse, RZ, P2 ;  /* 0x000000ff0400720c */ /* 0x040fe40001784270 */
[----:B------:R-:W-:Y:S02]  /*9c40*/  F2FP.F16.F32.PACK_AB R144, RZ, R144 ;  /* 0x00000090ff90723e */ /* 0x000fe400000000ff */
[----:B------:R-:W-:Y:S02]  /*9c50*/  ISETP.GT.AND P2, PT, R4, 0x8, P2 ;  /* 0x000000080400780c */ /* 0x000fe40001744270 */
[C---:B------:R-:W-:Y:S01]  /*9c60*/  ISETP.GT.AND P0, PT, R0.reuse, 0xf9, PT ;  /* 0x000000f90000780c */ /* 0x040fe20003f04270 */
[----:B------:R-:W-:Y:S01]  /*9c70*/  @P6 STG.E.U16 desc[UR50][R6.64+0x1d2], R143 ;  /* 0x0001d28f06006986 */ /* 0x000fe2000c101532 */
[----:B------:R-:W-:-:S02]  /*9c80*/  ISETP.GT.AND P1, PT, R0, 0xf8, PT ;  /* 0x000000f80000780c */ /* 0x000fc40003f24270 */
[----:B------:R-:W-:Y:S01]  /*9c90*/  F2FP.F16.F32.PACK_AB R145, RZ, R145 ;  /* 0x00000091ff91723e */ /* 0x000fe200000000ff */
[----:B------:R-:W-:Y:S01]  /*9ca0*/  @P5 STG.E.U16 desc[UR50][R2.64+0x1e0], R144 ;  /* 0x0001e09002005986 */ /* 0x000fe2000c101532 */
[C---:B------:R-:W-:Y:S01]  /*9cb0*/  ISETP.GT.AND P6, PT, R4.reuse, RZ, P1 ;  /* 0x000000ff0400720c */ /* 0x040fe20000fc4270 */
[----:B------:R-:W-:Y:S01]  /*9cc0*/  @P3 IMAD.MOV.U32 R5, RZ, RZ, R7 ;  /* 0x000000ffff053224 */ /* 0x000fe200078e0007 */
[C---:B------:R-:W-:Y:S01]  /*9cd0*/  ISETP.GT.AND P5, PT, R4.reuse, RZ, P0 ;  /* 0x000000ff0400720c */ /* 0x040fe200007a4270 */
[----:B------:R-:W-:Y:S01]  /*9ce0*/  @P4 STG.E.U16 desc[UR50][R2.64+0x1e2], R145 ;  /* 0x0001e29102004986 */ /* 0x000fe2000c101532 */
[C---:B------:R-:W-:Y:S02]  /*9cf0*/  ISETP.GT.AND P1, PT, R4.reuse, 0x8, P1 ;  /* 0x000000080400780c */ /* 0x040fe40000f24270 */
[----:B------:R-:W-:Y:S01]  /*9d00*/  ISETP.GT.AND P0, PT, R4, 0x8, P0 ;  /* 0x000000080400780c */ /* 0x000fe20000704270 */
[----:B------:R-:W-:Y:S01]  /*9d10*/  @P3 IMAD.MOV.U32 R4, RZ, RZ, R6 ;  /* 0x000000ffff043224 */ /* 0x000fe200078e0006 */
[----:B------:R-:W-:-:S02]  /*9d20*/  F2FP.F16.F32.PACK_AB R146, RZ, R146 ;  /* 0x00000092ff92723e */ /* 0x000fc400000000ff */
[----:B------:R-:W-:Y:S02]  /*9d30*/  F2FP.F16.F32.PACK_AB R147, RZ, R147 ;  /* 0x00000093ff93723e */ /* 0x000fe400000000ff */
[----:B------:R-:W-:Y:S01]  /*9d40*/  F2FP.F16.F32.PACK_AB R148, RZ, R148 ;  /* 0x00000094ff94723e */ /* 0x000fe200000000ff */
[----:B------:R0:W-:Y:S01]  /*9d50*/  @P3 STG.E.U16 desc[UR50][R4.64+0x1e0], R146 ;  /* 0x0001e09204003986 */ /* 0x0001e2000c101532 */
[----:B------:R-:W-:Y:S02]  /*9d60*/  F2FP.F16.F32.PACK_AB R149, RZ, R149 ;  /* 0x00000095ff95723e */ /* 0x000fe400000000ff */
[----:B------:R-:W-:Y:S02]  /*9d70*/  F2FP.F16.F32.PACK_AB R150, RZ, R150 ;  /* 0x00000096ff96723e */ /* 0x000fe400000000ff */
[----:B------:R-:W-:Y:S01]  /*9d80*/  F2FP.F16.F32.PACK_AB R151, RZ, R151 ;  /* 0x00000097ff97723e */ /* 0x000fe200000000ff */
[----:B0-----:R-:W-:Y:S02]  /*9d90*/  @P2 IMAD.MOV.U32 R4, RZ, RZ, R6 ;  /* 0x000000ffff042224 */ /* 0x001fe400078e0006 */
[----:B------:R-:W-:-:S05]  /*9da0*/  @P2 IMAD.MOV.U32 R5, RZ, RZ, R7 ;  /* 0x000000ffff052224 */ /* 0x000fca00078e0007 */
[----:B------:R-:W-:Y:S04]  /*9db0*/  @P2 STG.E.U16 desc[UR50][R4.64+0x1e2], R147 ;  /* 0x0001e29304002986 */ /* 0x000fe8000c101532 */
[----:B------:R-:W-:Y:S04]  /*9dc0*/  @P6 STG.E.U16 desc[UR50][R2.64+0x1f0], R148 ;  /* 0x0001f09402006986 */ /* 0x000fe8000c101532 */
[----:B------:R0:W-:Y:S02]  /*9dd0*/  @P5 STG.E.U16 desc[UR50][R2.64+0x1f2], R149 ;  /* 0x0001f29502005986 */ /* 0x0001e4000c101532 */
[----:B0-----:R-:W-:-:S02]  /*9de0*/  @P1 IMAD.MOV.U32 R2, RZ, RZ, R6 ;  /* 0x000000ffff021224 */ /* 0x001fc400078e0006 */
[----:B------:R-:W-:-:S05]  /*9df0*/  @P1 IMAD.MOV.U32 R3, RZ, RZ, R7 ;  /* 0x000000ffff031224 */ /* 0x000fca00078e0007 */
[----:B------:R0:W-:Y:S04]  /*9e00*/  @P1 STG.E.U16 desc[UR50][R2.64+0x1f0], R150 ;  /* 0x0001f09602001986 */ /* 0x0001e8000c101532 */
[----:B------:R0:W-:Y:S02]  /*9e10*/  @P0 STG.E.U16 desc[UR50][R6.64+0x1f2], R151 ;  /* 0x0001f29706000986 */ /* 0x0001e4000c101532 */
.L_x_289:
[----:B------:R-:W-:Y:S05]  /*9e20*/  BSYNC B0 ;  /* 0x0000000000007941 */ /* 0x000fea0003800000 */
.L_x_35:
[----:B0-----:R-:W-:Y:S01]  /*9e30*/  IMAD.U32 R2, RZ, RZ, UR36 ;  /* 0x00000024ff027e24 */ /* 0x001fe2000f8e00ff */
[----:B------:R-:W-:Y:S01]  /*9e40*/  ULDC.64 UR4, c[0x0][0x650] ;  /* 0x0001940000047ab9 */ /* 0x000fe20000000a00 */
[----:B------:R-:W-:Y:S01]  /*9e50*/  IMAD.U32 R0, RZ, RZ, UR40 ;  /* 0x00000028ff007e24 */ /* 0x000fe2000f8e00ff */
[----:B------:R0:W-:Y:S01]  /*9e60*/  SYNCS.ARRIVE.TRANS64.A1T0 RZ, [R160+UR47], RZ ;  /* 0x000000ffa0ff79a7 */ /* 0x0001e2000810002f */
[----:B------:R-:W-:Y:S01]  /*9e70*/  IMAD.U32 R3, RZ, RZ, UR37 ;  /* 0x00000025ff037e24 */ /* 0x000fe2000f8e00ff */
[C---:B------:R-:W-:Y:S01]  /*9e80*/  LEA R16, P0, R2.reuse, R16, 0x1 ;  /* 0x0000001002107211 */ /* 0x040fe200078008ff */
[----:B-----5:R-:W-:Y:S02]  /*9e90*/  IMAD.MOV.U32 R18, RZ, RZ, -0x1 ;  /* 0xffffffffff127424 */ /* 0x020fe400078e00ff */
[----:B------:R-:W-:Y:S01]  /*9ea0*/  IMAD.MOV.U32 R19, RZ, RZ, -0x1 ;  /* 0xffffffffff137424 */ /* 0x000fe200078e00ff */
[----:B------:R-:W-:Y:S01]  /*9eb0*/  LEA.HI.X R17, R2, R17, R0, 0x1, P0 ;  /* 0x0000001102117211 */ /* 0x000fe200000f0c00 */
[----:B------:R-:W-:Y:S01]  /*9ec0*/  IMAD.MOV.U32 R2, RZ, RZ, -0x1 ;  /* 0xffffffffff027424 */ /* 0x000fe200078e00ff */
[----:B------:R-:W-:-:S02]  /*9ed0*/  ISETP.GE.U32.AND P0, PT, R16, UR4, PT ;  /* 0x0000000410007c0c */ /* 0x000fc4000bf06070 */
[----:B------:R-:W-:Y:S02]  /*9ee0*/  PRMT R0, RZ, 0x7610, R0 ;  /* 0x00007610ff007816 */ /* 0x000fe40000000000 */
[----:B------:R-:W-:-:S13]  /*9ef0*/  ISETP.GE.U32.AND.EX P0, PT, R17, UR5, PT, P0 ;  /* 0x0000000511007c0c */ /* 0x000fda000bf06100 */
[----:B0-----:R-:W-:Y:S05]  /*9f00*/  @P0 BRA `(.L_x_290) ;  /* 0x00000004008c0947 */ /* 0x001fea0003800000 */
[----:B------:R-:W0:Y:S01]  /*9f10*/  S2UR UR7, SR_CTAID.X ;  /* 0x00000000000779c3 */ /* 0x000e220000002500 */
[----:B------:R-:W-:Y:S01]  /*9f20*/  ULDC.64 UR4, c[0x0][0x628] ;  /* 0x00018a0000047ab9 */ /* 0x000fe20000000a00 */
[----:B------:R-:W-:Y:S01]  /*9f30*/  ULDC UR6, c[0x0][0x150] ;  /* 0x0000540000067ab9 */ /* 0x000fe20000000800 */
[----:B------:R-:W-:Y:S01]  /*9f40*/  ISETP.NE.U32.AND P0, PT, RZ, UR4, PT ;  /* 0x00000004ff007c0c */ /* 0x000fe2000bf05070 */
[----:B------:R-:W-:Y:S01]  /*9f50*/  ULDC UR15, c[0x0][0x630] ;  /* 0x00018c00000f7ab9 */ /* 0x000fe20000000800 */
[C---:B------:R-:W-:Y:S01]  /*9f60*/  R2UR UR16, R16.reuse ;  /* 0x00000000101072ca */ /* 0x040fe200000e0000 */
[----:B------:R-:W-:Y:S01]  /*9f70*/  ULDC UR18, c[0x0][0x154] ;  /* 0x0000550000127ab9 */ /* 0x000fe20000000800 */
[----:B------:R-:W-:Y:S01]  /*9f80*/  ISETP.NE.AND.EX P0, PT, RZ, UR5, PT, P0 ;  /* 0x00000005ff007c0c */ /* 0x000fe2000bf05300 */
[----:B------:R-:W1:Y:S01]  /*9f90*/  S2UR UR19, SR_CTAID.Y ;  /* 0x00000000001379c3 */ /* 0x000e620000002600 */
[----:B------:R-:W-:Y:S02]  /*9fa0*/  R2UR UR17, R17 ;  /* 0x00000000111172ca */ /* 0x000fe400000e0000 */
[----:B------:R-:W-:-:S02]  /*9fb0*/  R2UR UR12, R16 ;  /* 0x00000000100c72ca */ /* 0x000fc400000e0000 */
[----:B------:R-:W-:Y:S02]  /*9fc0*/  R2UR UR13, R17 ;  /* 0x00000000110d72ca */ /* 0x000fe400000e0000 */
[----:B0-----:R-:W-:-:S05]  /*9fd0*/  I2FP.F32.U32 R0, UR7 ;  /* 0x0000000700007c45 */ /* 0x001fca0008201000 */
[----:B------:R-:W-:-:S04]  /*9fe0*/  FMUL R0, R0, UR6 ;  /* 0x0000000600007c20 */ /* 0x000fc80008400000 */
[----:B------:R0:W0:Y:S01]  /*9ff0*/  F2I.U32.TRUNC.NTZ R2, R0 ;  /* 0x0000000000027305 */ /* 0x000022000020f000 */
[----:B-1----:R-:W-:Y:S05]  /*a000*/  @!P0 BRA `(.L_x_291) ;  /* 0x0000000000308947 */ /* 0x002fea0003800000 */
        /* <DEDUP_REMOVED lines=12> */
.L_x_291:
[----:B------:R-:W-:Y:S01]  /*a0d0*/  USHF.R.U64 UR6, UR12, UR15, UR13 ;  /* 0x0000000f0c067299 */ /* 0x000fe2000800120d */
[----:B0-----:R-:W-:Y:S01]  /*a0e0*/  I2FP.F32.U32 R0, UR19 ;  /* 0x0000001300007c45 */ /* 0x001fe20008201000 */
[----:B------:R-:W-:Y:S01]  /*a0f0*/  USHF.R.U32.HI UR4, URZ, UR15, UR13 ;  /* 0x0000000f3f047299 */ /* 0x000fe2000801160d */
[----:B------:R-:W-:Y:S01]  /*a100*/  R2UR UR14, R2 ;  /* 0x00000000020e72ca */ /* 0x000fe200000e0000 */
[----:B------:R-:W-:Y:S02]  /*a110*/  UIADD3 UR9, UP0, URZ, -UR6, URZ ;  /* 0x800000063f097290 */ /* 0x000fe4000ff1e03f */
[----:B------:R-:W-:Y:S01]  /*a120*/  FMUL R0, R0, UR18 ;  /* 0x0000001200007c20 */ /* 0x000fe20008400000 */
[----:B------:R-:W-:Y:S01]  /*a130*/  ULDC.64 UR12, c[0x0][0x620] ;  /* 0x00018800000c7ab9 */ /* 0x000fe20000000a00 */
[----:B------:R-:W-:Y:S01]  /*a140*/  UIADD3.X UR4, URZ, ~UR4, URZ, UP0, !UPT ;  /* 0x800000043f047290 */ /* 0x000fe200087fe43f */
[----:B------:R-:W-:Y:S01]  /*a150*/  UMOV UR10, UR16 ;  /* 0x00000010000a7c82 */ /* 0x000fe20008000000 */
[----:B------:R-:W-:-:S02]  /*a160*/  UMOV UR11, UR17 ;  /* 0x00000011000b7c82 */ /* 0x000fc40008000000 */
[----:B------:R-:W0:Y:S01]  /*a170*/  F2I.U32.TRUNC.NTZ R0, R0 ;  /* 0x0000000000007305 */ /* 0x000e22000020f000 */
[----:B------:R-:W-:Y:S02]  /*a180*/  UIMAD UR4, UR4, UR12, URZ ;  /* 0x0000000c040472a4 */ /* 0x000fe4000f8e023f */
[----:B------:R-:W-:Y:S02]  /*a190*/  UIMAD.WIDE.U32 UR10, UR9, UR12, UR10 ;  /* 0x0000000c090a72a5 */ /* 0x000fe4000f8e000a */
[----:B------:R-:W-:Y:S01]  /*a1a0*/  UIMAD UR9, UR9, UR13, UR4 ;  /* 0x0000000d090972a4 */ /* 0x000fe2000f8e0204 */
[----:B------:R-:W-:Y:S01]  /*a1b0*/  ULDC UR22, c[0x0][0x658] ;  /* 0x0001960000167ab9 */ /* 0x000fe20000000800 */
[----:B------:R-:W-:Y:S02]  /*a1c0*/  UMOV UR12, 0xffffffff ;  /* 0xffffffff000c7882 */ /* 0x000fe40000000000 */
[----:B------:R-:W-:Y:S01]  /*a1d0*/  UIADD3 UR11, UR11, UR9, URZ ;  /* 0x000000090b0b7290 */ /* 0x000fe2000fffe03f */
[----:B------:R-:W-:Y:S01]  /*a1e0*/  ULDC UR13, c[0x0][0x618] ;  /* 0x00018600000d7ab9 */ /* 0x000fe20000000800 */
[----:B------:R-:W-:Y:S01]  /*a1f0*/  ULDC.64 UR4, c[0x0][0x640] ;  /* 0x0001900000047ab9 */ /* 0x000fe20000000a00 */
[----:B------:R-:W-:Y:S01]  /*a200*/  USHF.L.U32 UR18, UR12, UR22, URZ ;  /* 0x000000160c127299 */ /* 0x000fe2000800063f */
[----:B------:R-:W-:Y:S01]  /*a210*/  ISETP.NE.U32.AND P0, PT, RZ, UR4, PT ;  /* 0x00000004ff007c0c */ /* 0x000fe2000bf05070 */
[----:B------:R-:W-:Y:S01]  /*a220*/  USHF.R.U64 UR12, UR10, UR13, UR11 ;  /* 0x0000000d0a0c7299 */ /* 0x000fe2000800120b */
[----:B0-----:R-:W-:Y:S01]  /*a230*/  R2UR UR16, R0 ;  /* 0x00000000001072ca */ /* 0x001fe200000e0000 */
[----:B------:R-:W-:Y:S01]  /*a240*/  USHF.R.U32.HI UR10, URZ, UR13, UR11 ;  /* 0x0000000d3f0a7299 */ /* 0x000fe2000801160b */
[----:B------:R-:W-:Y:S01]  /*a250*/  ISETP.NE.AND.EX P0, PT, RZ, UR5, PT, P0 ;  /* 0x00000005ff007c0c */ /* 0x000fe2000bf05300 */
[----:B------:R-:W-:Y:S01]  /*a260*/  ULDC UR17, c[0x0][0x608] ;  /* 0x0001820000117ab9 */ /* 0x000fe20000000800 */
[----:B------:R-:W-:-:S02]  /*a270*/  ULOP3.LUT UR23, URZ, UR18, URZ, 0x33, !UPT ;  /* 0x000000123f177292 */ /* 0x000fc4000f8e333f */
[----:B------:R-:W-:Y:S02]  /*a280*/  USHF.R.U64 UR18, UR12, UR17, UR10 ;  /* 0x000000110c127299 */ /* 0x000fe4000800120a */
[----:B------:R-:W-:Y:S01]  /*a290*/  USHF.R.U32.HI UR10, URZ, UR17, UR10 ;  /* 0x000000113f0a7299 */ /* 0x000fe2000801160a */
[----:B------:R-:W-:Y:S01]  /*a2a0*/  UMOV UR20, 0x1 ;  /* 0x0000000100147882 */ /* 0x000fe20000000000 */
[----:B------:R-:W-:Y:S02]  /*a2b0*/  UIADD3 UR14, -UR14, URZ, URZ ;  /* 0x0000003f0e0e7290 */ /* 0x000fe4000fffe13f */
[----:B------:R-:W-:Y:S02]  /*a2c0*/  USHF.L.U32 UR13, UR20, UR22, URZ ;  /* 0x00000016140d7299 */ /* 0x000fe4000800063f */
[----:B------:R-:W-:Y:S01]  /*a2d0*/  USHF.R.U64 UR20, UR18, UR22, UR10 ;  /* 0x0000001612147299 */ /* 0x000fe2000800120a */
[----:B------:R-:W-:Y:S01]  /*a2e0*/  ULDC UR15, c[0x0][0x144] ;  /* 0x00005100000f7ab9 */ /* 0x000fe20000000800 */
[----:B------:R-:W-:Y:S01]  /*a2f0*/  ULDC UR8, c[0x0][0x600] ;  /* 0x0001800000087ab9 */ /* 0x000fe20000000800 */
[----:B------:R-:W-:-:S02]  /*a300*/  UIADD3 UR21, -UR16, URZ, URZ ;  /* 0x0000003f10157290 */ /* 0x000fc4000fffe13f */
[----:B------:R-:W-:Y:S02]  /*a310*/  USHF.R.U32.HI UR17, URZ, UR22, UR10 ;  /* 0x000000163f117299 */ /* 0x000fe4000801160a */
[----:B------:R-:W-:Y:S02]  /*a320*/  UIADD3 UR9, UR8, -0x1, URZ ;  /* 0xffffffff08097890 */ /* 0x000fe4000fffe03f */
[----:B------:R-:W-:Y:S01]  /*a330*/  UIMAD UR22, UR15, UR14, UR7 ;  /* 0x0000000e0f1672a4 */ /* 0x000fe2000f8e0207 */
[----:B------:R-:W-:Y:S01]  /*a340*/  ULDC UR26, c[0x0][0x148] ;  /* 0x00005200001a7ab9 */ /* 0x000fe20000000800 */
[----:B------:R-:W-:Y:S01]  /*a350*/  ULDC UR24, c[0x0][0x648] ;  /* 0x0001920000187ab9 */ /* 0x000fe20000000800 */
[----:B------:R-:W-:Y:S01]  /*a360*/  ULDC UR25, c[0x0][0x638] ;  /* 0x00018e0000197ab9 */ /* 0x000fe20000000800 */
        /* <DEDUP_REMOVED lines=12> */
.L_x_292:
[----:B------:R-:W-:Y:S01]  /*a430*/  UISETP.NE.AND UP0, UPT, UR39, URZ, UPT ;  /* 0x0000003f2700728c */ /* 0x000fe2000bf05270 */
[----:B------:R-:W-:Y:S01]  /*a440*/  IMAD.MOV.U32 R0, RZ, RZ, 0x1 ;  /* 0x00000001ff007424 */ /* 0x000fe200078e00ff */
[----:B------:R-:W-:Y:S01]  /*a450*/  USHF.R.U64 UR4, UR16, UR24, UR17 ;  /* 0x0000001810047299 */ /* 0x000fe20008001211 */
[----:B------:R-:W-:Y:S01]  /*a460*/  IMAD.U32 R19, RZ, RZ, UR6 ;  /* 0x00000006ff137e24 */ /* 0x000fe2000f8e00ff */
[----:B------:R-:W-:Y:S02]  /*a470*/  ULOP3.LUT UR18, UR18, UR23, URZ, 0xc0, !UPT ;  /* 0x0000001712127292 */ /* 0x000fe4000f8ec03f */
[----:B------:R-:W-:Y:S02]  /*a480*/  UIADD3 UR5, -UR4, URZ, URZ ;  /* 0x0000003f04057290 */ /* 0x000fe4000fffe13f */
[----:B------:R-:W-:Y:S02]  /*a490*/  ULOP3.LUT UR9, UR12, UR9, URZ, 0xc0, !UPT ;  /* 0x000000090c097292 */ /* 0x000fe4000f8ec03f */
[----:B------:R-:W-:-:S02]  /*a4a0*/  UIMAD UR4, UR13, UR4, UR18 ;  /* 0x000000040d0472a4 */ /* 0x000fc4000f8e0212 */
[----:B------:R-:W-:Y:S02]  /*a4b0*/  @UP0 UIMAD UR22, UR26, UR21, UR19 ;  /* 0x000000151a1602a4 */ /* 0x000fe4000f8e0213 */
[----:B------:R-:W-:Y:S01]  /*a4c0*/  UIMAD UR5, UR5, UR25, UR20 ;  /* 0x00000019050572a4 */ /* 0x000fe2000f8e0214 */
[----:B------:R-:W-:Y:S02]  /*a4d0*/  ULDC UR7, c[0x0][0x610] ;  /* 0x0001840000077ab9 */ /* 0x000fe40000000800 */
[----:B------:R-:W-:Y:S02]  /*a4e0*/  UIMAD UR4, UR4, UR7, UR22 ;  /* 0x00000007040472a4 */ /* 0x000fe4000f8e0216 */
[----:B------:R-:W-:-:S04]  /*a4f0*/  UIMAD UR5, UR5, UR8, UR9 ;  /* 0x00000008050572a4 */ /* 0x000fc8000f8e0209 */
[----:B------:R-:W-:Y:S02]  /*a500*/  USEL UR7, UR5, UR4, !UP0 ;  /* 0x0000000405077287 */ /* 0x000fe4000c000000 */
[----:B------:R-:W-:-:S04]  /*a510*/  USEL UR4, UR4, UR5, !UP0 ;  /* 0x0000000504047287 */ /* 0x000fc8000c000000 */
[----:B------:R-:W-:Y:S02]  /*a520*/  IMAD.U32 R2, RZ, RZ, UR7 ;  /* 0x00000007ff027e24 */ /* 0x000fe4000f8e00ff */
[----:B------:R-:W-:-:S07]  /*a530*/  IMAD.U32 R18, RZ, RZ, UR4 ;  /* 0x00000004ff127e24 */ /* 0x000fce000f8e00ff */
.L_x_290:
[----:B------:R-:W-:Y:S02]  /*a540*/  LOP3.LUT P0, RZ, R0, 0xff, RZ, 0xc0, !PT ;  /* 0x000000ff00ff7812 */ /* 0x000fe4000780c0ff */
[----:B------:R-:W-:-:S11]  /*a550*/  LOP3.LUT R170, R170, 0x1, RZ, 0x3c, !PT ;  /* 0x00000001aaaa7812 */ /* 0x000fd600078e3cff */
[----:B------:R-:W-:Y:S05]  /*a560*/  @P0 BRA `(.L_x_293) ;  /* 0xffffff7000880947 */ /* 0x000fea000383ffff */
[----:B------:R-:W-:Y:S05]  /*a570*/  EXIT ;  /* 0x000000000000794d */ /* 0x000fea0003800000 */
.L_x_16:
[----:B------:R-:W-:-:S08]  /*a580*/  ISETP.NE.AND P0, PT, RZ, UR6, PT ;  /* 0x00000006ff007c0c */ /* 0x000fd0000bf05270 */
[----:B-----5:R-:W0:-:S00]  /*a590*/  USETMAXREG.DEALLOC.CTAPOOL 0x28 ;  /* 0x00000028000079c8 */ /* 0x020e0000080e0500 */
[----:B------:R-:W-:Y:S05]  /*a5a0*/  @P0 EXIT ;  /* 0x000000000000094d */ /* 0x000fea0003800000 */
[----:B0-----:R-:W-:Y:S01]  /*a5b0*/  LOP3.LUT P0, RZ, R4, 0xff, RZ, 0xc0, !PT ;  /* 0x000000ff04ff7812 */ /* 0x001fe2000780c0ff */
[----:B------:R-:W-:Y:S02]  /*a5c0*/  IMAD.MOV.U32 R9, RZ, RZ, 0x1 ;  /* 0x00000001ff097424 */ /* 0x000fe400078e00ff */
[----:B------:R-:W-:-:S10]  /*a5d0*/  IMAD.MOV.U32 R8, RZ, RZ, RZ ;  /* 0x000000ffff087224 */ /* 0x000fd400078e00ff */
[----:B------:R-:W-:Y:S05]  /*a5e0*/  @!P0 BRA `(.L_x_294) ;  /* 0x0000000c00708947 */ /* 0x000fea0003800000 */
[----:B------:R-:W0:Y:S01]  /*a5f0*/  S2UR UR7, SR_CgaCtaId ;  /* 0x00000000000779c3 */ /* 0x000e220000008800 */
[----:B------:R-:W-:Y:S01]  /*a600*/  UMOV UR9, 0x1 ;  /* 0x0000000100097882 */ /* 0x000fe20000000000 */
[----:B------:R-:W-:Y:S01]  /*a610*/  LOP3.LUT P0, RZ, R0, 0x1f, RZ, 0xc0, !PT ;  /* 0x0000001f00ff7812 */ /* 0x000fe2000780c0ff */
[----:B------:R-:W-:Y:S01]  /*a620*/  ULDC UR5, c[0x0][0x658] ;  /* 0x0001960000057ab9 */ /* 0x000fe20000000800 */
[----:B------:R-:W-:Y:S01]  /*a630*/  UMOV UR8, 0xffffffff ;  /* 0xffffffff00087882 */ /* 0x000fe20000000000 */
[----:B------:R-:W-:Y:S01]  /*a640*/  BSSY B0, `(.L_x_294) ;  /* 0x00000d6000007945 */ /* 0x000fe20003800000 */
[----:B------:R-:W-:Y:S01]  /*a650*/  USHF.L.U32 UR8, UR8, UR5, URZ ;  /* 0x0000000508087299 */ /* 0x000fe2000800063f */
[C---:B------:R-:W-:Y:S01]  /*a660*/  ISETP.NE.AND P3, PT, R3.reuse, RZ, PT ;  /* 0x000000ff0300720c */ /* 0x040fe20003f65270 */
[----:B------:R-:W-:Y:S01]  /*a670*/  IMAD.MOV.U32 R0, RZ, RZ, 0x1 ;  /* 0x00000001ff007424 */ /* 0x000fe200078e00ff */
[----:B------:R-:W-:Y:S01]  /*a680*/  ISETP.NE.OR P0, PT, R3, RZ, !P0 ;  /* 0x000000ff0300720c */ /* 0x000fe20004705670 */
[----:B------:R-:W-:Y:S01]  /*a690*/  IMAD.MOV.U32 R9, RZ, RZ, 0x1 ;  /* 0x00000001ff097424 */ /* 0x000fe200078e00ff */
[----:B------:R-:W-:Y:S01]  /*a6a0*/  ULDC UR4, c[0x0][0x600] ;  /* 0x0001800000047ab9 */ /* 0x000fe20000000800 */
[----:B------:R-:W-:Y:S01]  /*a6b0*/  IMAD.MOV.U32 R8, RZ, RZ, RZ ;  /* 0x000000ffff087224 */ /* 0x000fe200078e00ff */
[----:B------:R-:W-:Y:S01]  /*a6c0*/  UMOV UR19, 0x5 ;  /* 0x0000000500137882 */ /* 0x000fe20000000000 */
[----:B------:R-:W-:-:S02]  /*a6d0*/  UIADD3 UR26, UR38, 0x1, URZ ;  /* 0x00000001261a7890 */ /* 0x000fc4000fffe03f */
[----:B------:R-:W-:Y:S02]  /*a6e0*/  ULOP3.LUT UR27, UR41, 0x2, URZ, 0xfc, !UPT ;  /* 0x00000002291b7892 */ /* 0x000fe4000f8efc3f */
[----:B------:R-:W-:Y:S02]  /*a6f0*/  UIADD3 UR4, UR4, -0x1, URZ ;  /* 0xffffffff04047890 */ /* 0x000fe4000fffe03f */
[----:B------:R-:W-:Y:S02]  /*a700*/  USHF.L.U32 UR5, UR9, UR5, URZ ;  /* 0x0000000509057299 */ /* 0x000fe4000800063f */
[----:B------:R-:W-:Y:S02]  /*a710*/  ULOP3.LUT UR17, URZ, UR8, URZ, 0x33, !UPT ;  /* 0x000000083f117292 */ /* 0x000fe4000f8e333f */
[----:B0-----:R-:W-:Y:S02]  /*a720*/  ULOP3.LUT UR6, UR7, 0x1, URZ, 0xc0, !UPT ;  /* 0x0000000107067892 */ /* 0x001fe4000f8ec03f */
[----:B------:R-:W-:-:S02]  /*a730*/  USHF.R.U32.HI UR28, URZ, 0x1, UR7 ;  /* 0x000000013f1c7899 */ /* 0x000fc40008011607 */
[----:B------:R-:W-:Y:S02]  /*a740*/  USHF.L.U32 UR13, UR7, 0x7, URZ ;  /* 0x00000007070d7899 */ /* 0x000fe4000800063f */
[----:B------:R-:W-:Y:S02]  /*a750*/  USHF.L.U32 UR16, UR7, 0xc, URZ ;  /* 0x0000000c07107899 */ /* 0x000fe4000800063f */
[----:B------:R-:W-:Y:S02]  /*a760*/  ULOP3.LUT UR7, UR7, 0xfffffffe, URZ, 0xc0, !UPT ;  /* 0xfffffffe07077892 */ /* 0x000fe4000f8ec03f */
[----:B------:R-:W-:Y:S02]  /*a770*/  UISETP.GT.U32.AND UP0, UPT, UR6, 0xffff, UPT ;  /* 0x0000ffff0600788c */ /* 0x000fe4000bf04070 */
[----:B------:R-:W-:Y:S02]  /*a780*/  USHF.L.U32 UR18, UR9, UR7, URZ ;  /* 0x0000000709127299 */ /* 0x000fe4000800063f */
[----:B------:R-:W-:-:S02]  /*a790*/  ULOP3.LUT UR7, UR7, 0x1, URZ, 0xfc, !UPT ;  /* 0x0000000107077892 */ /* 0x000fc4000f8efc3f */
[----:B------:R-:W-:Y:S02]  /*a7a0*/  USEL UR6, UR6, 0xffff, !UP0 ;  /* 0x0000ffff06067887 */ /* 0x000fe4000c000000 */
[----:B------:R-:W-:Y:S02]  /*a7b0*/  USHF.L.U32 UR7, UR9, UR7, URZ ;  /* 0x0000000709077299 */ /* 0x000fe4000800063f */
[----:B------:R-:W-:Y:S02]  /*a7c0*/  ULOP3.LUT UR6, UR6, 0xffff, URZ, 0xc0, !UPT ;  /* 0x0000ffff06067892 */ /* 0x000fe4000f8ec03f */
[----:B------:R-:W-:Y:S02]  /*a7d0*/  ULOP3.LUT UR13, UR13, 0x80, URZ, 0xc0, !UPT ;  /* 0x000000800d0d7892 */ /* 0x000fe4000f8ec03f */
[----:B------:R-:W-:Y:S02]  /*a7e0*/  ULOP3.LUT UR16, UR16, 0x1000, URZ, 0xc0, !UPT ;  /* 0x0000100010107892 */ /* 0x000fe4000f8ec03f */
[----:B------:R-:W-:-:S02]  /*a7f0*/  ULOP3.LUT UR18, UR18, UR7, URZ, 0xfc, !UPT ;  /* 0x0000000712127292 */ /* 0x000fc4000f8efc3f */
[----:B------:R-:W-:Y:S01]  /*a800*/  USHF.L.U32 UR19, UR19, UR6, URZ ;  /* 0x0000000613137299 */ /* 0x000fe2000800063f */
[----:B------:R-:W-:-:S11]  /*a810*/  ULDC.64 UR22, c[0x0][0x198] ;  /* 0x0000660000167ab9 */ /* 0x000fd60000000a00 */
.L_x_306:
[----:B------:R-:W-:-:S03]  /*a820*/  UMOV UR6, 0xffffffff ;  /* 0xffffffff00067882 */ /* 0x000fc60000000000 */
[----:B------:R-:W-:Y:S05]  /*a830*/  BRA.DIV UR6, `(.L_x_295) ;  /* 0x0000000e06f47947 */ /* 0x000fea000b800000 */
[----:B------:R-:W-:-:S13]  /*a840*/  ELECT P6, URZ, PT ;  /* 0x00000000003f782f */ /* 0x000fda00038c0000 */
.L_x_319:
[----:B------:R-:W0:Y:S01]  /*a850*/  LDC R3, c[0x0][0x28c] ;  /* 0x0000a300ff037b82 */ /* 0x000e220000000800 */
[----:B------:R-:W-:Y:S01]  /*a860*/  BSSY B1, `(.L_x_296) ;  /* 0x000003e000017945 */ /* 0x000fe20003800000 */
[----:B0-----:R-:W-:-:S13]  /*a870*/  ISETP.LT.OR P6, PT, R3, 0x1, !P6 ;  /* 0x000000010300780c */ /* 0x001fda00077c1670 */
[----:B------:R-:W-:Y:S05]  /*a880*/  @P6 BRA `(.L_x_297) ;  /* 0x0000000000ec6947 */ /* 0x000fea0003800000 */
[----:B------:R-:W-:Y:S01]  /*a890*/  LEA R18, R18, UR28, 0x1 ;  /* 0x0000001c12127c11 */ /* 0x000fe2000f8e08ff */
[----:B------:R-:W-:Y:S01]  /*a8a0*/  IMAD.MOV.U32 R11, RZ, RZ, RZ ;  /* 0x000000ffff0b7224 */ /* 0x000fe200078e00ff */
[----:B------:R-:W-:Y:S01]  /*a8b0*/  LEA R6, R2, UR13, 0x8 ;  /* 0x0000000d02067c11 */ /* 0x000fe2000f8e40ff */
[----:B------:R-:W-:Y:S02]  /*a8c0*/  IMAD.U32 R12, RZ, RZ, UR26 ;  /* 0x0000001aff0c7e24 */ /* 0x000fe4000f8e00ff */
[----:B------:R-:W-:Y:S02]  /*a8d0*/  IMAD.MOV.U32 R2, RZ, RZ, R9 ;  /* 0x000000ffff027224 */ /* 0x000fe400078e0009 */
[----:B------:R-:W-:Y:S02]  /*a8e0*/  IMAD.MOV.U32 R3, RZ, RZ, R8 ;  /* 0x000000ffff037224 */ /* 0x000fe400078e0008 */
[----:B------:R-:W-:-:S07]  /*a8f0*/  IMAD.SHL.U32 R18, R18, 0x20, RZ ;  /* 0x0000002012127824 */ /* 0x000fce00078e00ff */
.L_x_301:
[----:B------:R-:W0:Y:S01]  /*a900*/  S2R R5, SR_CgaCtaId ;  /* 0x0000000000057919 */ /* 0x000e220000008800 */
[----:B------:R-:W-:-:S04]  /*a910*/  MOV R4, 0x400 ;  /* 0x0000040000047802 */ /* 0x000fc80000000f00 */
[----:B0-----:R-:W-:Y:S02]  /*a920*/  LEA R10, R5, R4, 0x18 ;  /* 0x00000004050a7211 */ /* 0x001fe400078ec0ff */
[----:B------:R-:W-:Y:S01]  /*a930*/  SHF.L.U32 R4, R2, 0x1f, RZ ;  /* 0x0000001f02047819 */ /* 0x000fe200000006ff */
[----:B------:R-:W0:Y:S02]  /*a940*/  @!P3 LDC R5, c[0x0][0x500] ;  /* 0x00014000ff05bb82 */ /* 0x000e240000000800 */
[----:B------:R-:W-:-:S04]  /*a950*/  IMAD R7, R3, 0x8, R10 ;  /* 0x0000000803077824 */ /* 0x000fc800078e020a */
[----:B------:R-:W1:Y:S02]  /*a960*/  SYNCS.PHASECHK.TRANS64.TRYWAIT P1, [R7+URZ+0x20], R4 ;  /* 0x00002004070075a7 */ /* 0x000e64000802017f */
[----:B-1----:R-:W-:Y:S05]  /*a970*/  @!P1 BRA `(.L_x_298) ;  /* 0x0000000c00c49947 */ /* 0x002fea0003800000 */
.L_x_320:
[----:B------:R-:W-:Y:S01]  /*a980*/  UPRMT UR6, UR27, 0x9910, URZ ;  /* 0x000099101b067896 */ /* 0x000fe2000800003f */
[----:B0-----:R0:W-:Y:S03]  /*a990*/  @!P3 SYNCS.ARRIVE.TRANS64 RZ, [R7+URZ], R5 ;  /* 0x0000000507ffb9a7 */ /* 0x0011e6000800003f */
[----:B------:R-:W-:-:S06]  /*a9a0*/  UISETP.NE.AND UP0, UPT, UR6, 0x2, UPT ;  /* 0x000000020600788c */ /* 0x000fcc000bf05270 */
[----:B------:R-:W-:-:S13]  /*a9b0*/  PLOP3.LUT P1, PT, PT, PT, UP0, 0x80, 0x0 ;  /* 0x000000000000781c */ /* 0x000fda0003f2f008 */
[----:B0-----:R-:W-:Y:S05]  /*a9c0*/  @P1 BRA `(.L_x_299) ;  /* 0x0000000000041947 */ /* 0x001fea0003800000 */
[----:B------:R-:W-:Y:S01]  /*a9d0*/  BPT.TRAP 0x1 ;  /* 0x000000040000795c */ /* 0x000fe20000300000 */
.L_x_299:
[----:B------:R-:W-:Y:S05]  /*a9e0*/  @P0 BRA `(.L_x_300) ;  /* 0x0000000000040947 */ /* 0x000fea0003800000 */
[----:B------:R-:W-:Y:S01]  /*a9f0*/  BPT.TRAP 0x1 ;  /* 0x000000040000795c */ /* 0x000fe20000300000 */
.L_x_300:
[C---:B-1----:R-:W-:Y:S01]  /*aa00*/  LEA R4, R3.reuse, UR28, 0x1 ;  /* 0x0000001c03047c11 */ /* 0x042fe2000f8e08ff */
[----:B------:R-:W-:Y:S01]  /*aa10*/  VIADD R12, R12, 0xffffffff ;  /* 0xffffffff0c0c7836 */ /* 0x000fe20000000000 */
[----:B------:R-:W-:Y:S01]  /*aa20*/  LEA R5, R3, UR16, 0xd ;  /* 0x0000001003057c11 */ /* 0x000fe2000f8e68ff */
[----:B------:R-:W-:Y:S01]  /*aa30*/  UIADD3 UR14, UP0, UR22, 0xf0, URZ ;  /* 0x000000f0160e7890 */ /* 0x000fe2000ff1e03f */
[----:B------:R-:W-:Y:S01]  /*aa40*/  R2UR UR24, R18 ;  /* 0x00000000121872ca */ /* 0x000fe200000e0000 */
[----:B------:R-:W-:Y:S01]  /*aa50*/  IMAD.SHL.U32 R4, R4, 0x400, RZ ;  /* 0x0000040004047824 */ /* 0x000fe200078e00ff */
[----:B------:R-:W-:Y:S01]  /*aa60*/  R2UR UR9, R7 ;  /* 0x00000000070972ca */ /* 0x000fe200000e0000 */
[--C-:B------:R-:W-:Y:S01]  /*aa70*/  IMAD R5, R5, 0x2, R10.reuse ;  /* 0x0000000205057824 */ /* 0x100fe200078e020a */
[----:B------:R-:W-:Y:S01]  /*aa80*/  R2UR UR10, R11 ;  /* 0x000000000b0a72ca */ /* 0x000fe200000e0000 */
[----:B------:R-:W-:Y:S01]  /*aa90*/  IMAD R4, R4, 0x2, R10 ;  /* 0x0000000204047824 */ /* 0x000fe200078e020a */
[----:B------:R-:W-:Y:S01]  /*aaa0*/  R2UR UR12, R19 ;  /* 0x00000000130c72ca */ /* 0x000fe200000e0000 */
[----:B------:R-:W-:Y:S01]  /*aab0*/  UIADD3 UR30, UP1, UR22, 0x1f0, URZ ;  /* 0x000001f0161e7890 */ /* 0x000fe2000ff3e03f */
[----:B------:R-:W-:Y:S01]  /*aac0*/  R2UR UR11, R5 ;  /* 0x00000000050b72ca */ /* 0x000fe200000e0000 */
[----:B------:R-:W-:Y:S01]  /*aad0*/  UIADD3.X UR15, URZ, UR23, URZ, UP0, !UPT ;  /* 0x000000173f0f7290 */ /* 0x000fe200087fe43f */
[----:B------:R-:W-:Y:S01]  /*aae0*/  R2UR UR8, R4 ;  /* 0x00000000040872ca */ /* 0x000fe200000e0000 */
[----:B------:R-:W-:Y:S01]  /*aaf0*/  UPRMT UR20, URZ, 0x5410, UR19 ;  /* 0x000054103f147896 */ /* 0x000fe20008000013 */
[----:B------:R-:W-:Y:S01]  /*ab00*/  R2UR UR25, R6 ;  /* 0x00000000061972ca */ /* 0x000fe200000e0000 */
[----:B------:R-:W-:Y:S01]  /*ab10*/  VIADD R3, R3, 0x1 ;  /* 0x0000000103037836 */ /* 0x000fe20000000000 */
[----:B------:R-:W-:Y:S01]  /*ab20*/  ISETP.GT.AND P2, PT, R12, 0x1, PT ;  /* 0x000000010c00780c */ /* 0x000fe20003f44270 */
[----:B------:R-:W-:Y:S01]  /*ab30*/  UPRMT UR29, URZ, 0x5410, UR18 ;  /* 0x000054103f1d7896 */ /* 0x000fe20008000012 */
[----:B------:R-:W-:Y:S01]  /*ab40*/  VIADD R11, R11, 0x20 ;  /* 0x000000200b0b7836 */ /* 0x000fe20000000000 */
[----:B------:R-:W-:Y:S01]  /*ab50*/  UIADD3.X UR31, URZ, UR23, URZ, UP1, !UPT ;  /* 0x000000173f1f7290 */ /* 0x000fe20008ffe43f */
[C---:B------:R-:W-:Y:S01]  /*ab60*/  ISETP.NE.AND P1, PT, R3.reuse, 0x4, PT ;  /* 0x000000040300780c */ /* 0x040fe20003f25270 */
[----:B------:R-:W-:Y:S01]  /*ab70*/  UMOV UR6, 0x0 ;  /* 0x0000000000067882 */ /* 0x000fe20000000000 */
[----:B------:R-:W-:Y:S01]  /*ab80*/  UMOV UR7, 0x10000000 ;  /* 0x1000000000077882 */ /* 0x000fe20000000000 */
[----:B------:R-:W-:Y:S01]  /*ab90*/  UIADD3 UR21, UR11, 0x4180, URZ ;  /* 0x000041800b157890 */ /* 0x000fe2000fffe03f */
[----:B------:R-:W-:Y:S01]  /*aba0*/  SEL R5, RZ, 0x1, P1 ;  /* 0x00000001ff057807 */ /* 0x000fe20000800000 */
[----:B------:R-:W-:Y:S01]  /*abb0*/  UIADD3 UR8, UR8, 0x180, URZ ;  /* 0x0000018008087890 */ /* 0x000fe2000fffe03f */
[----:B------:R-:W-:Y:S01]  /*abc0*/  SEL R3, R3, RZ, P1 ;  /* 0x000000ff03037207 */ /* 0x000fe20000800000 */
[----:B------:R-:W-:Y:S01]  /*abd0*/  UMOV UR11, UR24 ;  /* 0x00000018000b7c82 */ /* 0x000fe20008000000 */
[----:B------:R-:W-:-:S06]  /*abe0*/  LOP3.LUT R2, R2, R5, RZ, 0x3c, !PT ;  /* 0x0000000502027212 */ /* 0x000fcc00078e3cff */
[----:B------:R0:W-:Y:S02]  /*abf0*/  UTMALDG.3D.MULTICAST [UR8], [UR14], UR20, desc[UR6] ;  /* 0x000006080e0073b4 */ /* 0x0001e40008011814 */
[----:B0-----:R-:W-:Y:S01]  /*ac00*/  UMOV UR8, UR21 ;  /* 0x0000001500087c82 */ /* 0x001fe20008000000 */
[----:B------:R-:W-:Y:S02]  /*ac10*/  UMOV UR11, UR25 ;  /* 0x00000019000b7c82 */ /* 0x000fe40008000000 */
[----:B------:R0:W-:Y:S02]  /*ac20*/  UTMALDG.3D.MULTICAST [UR8], [UR30], UR29, desc[UR6] ;  /* 0x000006081e0073b4 */ /* 0x0001e4000801181d */
[----:B0-----:R-:W-:Y:S05]  /*ac30*/  @P2 BRA `(.L_x_301) ;  /* 0xfffffffc00302947 */ /* 0x001fea000383ffff */
.L_x_297:
[----:B------:R-:W-:Y:S05]  /*ac40*/  BSYNC B1 ;  /* 0x0000000000017941 */ /* 0x000fea0003800000 */
.L_x_296:
[----:B------:R-:W-:Y:S01]  /*ac50*/  LOP3.LUT P4, RZ, R0, 0xff, RZ, 0xc0, !PT ;  /* 0x000000ff00ff7812 */ /* 0x000fe2000788c0ff */
[----:B------:R-:W-:Y:S01]  /*ac60*/  VIADD R8, R8, UR38 ;  /* 0x0000002608087c36 */ /* 0x000fe20008000000 */
[----:B------:R-:W-:Y:S01]  /*ac70*/  ULDC.64 UR6, c[0x0][0x650] ;  /* 0x0001940000067ab9 */ /* 0x000fe20000000a00 */
[----:B------:R-:W-:Y:S01]  /*ac80*/  BSSY B1, `(.L_x_302) ;  /* 0x000006f000017945 */ /* 0x000fe20003800000 */
[----:B------:R-:W-:Y:S02]  /*ac90*/  IMAD.MOV.U32 R18, RZ, RZ, -0x1 ;  /* 0xffffffffff127424 */ /* 0x000fe400078e00ff */
[----:B------:R-:W-:Y:S01]  /*aca0*/  SHF.R.U32.HI R0, RZ, 0x2, R8 ;  /* 0x00000002ff007819 */ /* 0x000fe20000011608 */
[----:B------:R-:W-:Y:S01]  /*acb0*/  IMAD.MOV.U32 R19, RZ, RZ, -0x1 ;  /* 0xffffffffff137424 */ /* 0x000fe200078e00ff */
[----:B------:R-:W-:Y:S02]  /*acc0*/  ISETP.GT.U32.AND P1, PT, R8, 0x3, PT ;  /* 0x000000030800780c */ /* 0x000fe40003f24070 */
[----:B------:R-:W-:-:S02]  /*acd0*/  LOP3.LUT R0, R0, 0x1, RZ, 0xc0, !PT ;  /* 0x0000000100007812 */ /* 0x000fc400078ec0ff */
[----:B------:R-:W-:Y:S01]  /*ace0*/  LOP3.LUT R8, R8, 0x3, RZ, 0xc0, !PT ;  /* 0x0000000308087812 */ /* 0x000fe200078ec0ff */
[----:B------:R-:W0:Y:S01]  /*acf0*/  @P4 S2R R3, SR_CgaCtaId ;  /* 0x0000000000034919 */ /* 0x000e220000008800 */
[----:B------:R-:W-:Y:S02]  /*ad00*/  @P4 MOV R2, 0x400 ;  /* 0x0000040000024802 */ /* 0x000fe40000000f00 */
[----:B------:R-:W-:Y:S02]  /*ad10*/  ISETP.NE.U32.AND P2, PT, R0, 0x1, PT ;  /* 0x000000010000780c */ /* 0x000fe40003f45070 */
[----:B0-----:R-:W-:Y:S01]  /*ad20*/  @P4 LEA R2, R3, R2, 0x18 ;  /* 0x0000000203024211 */ /* 0x001fe200078ec0ff */
[----:B------:R-:W-:-:S03]  /*ad30*/  IMAD.U32 R3, RZ, RZ, UR38 ;  /* 0x00000026ff037e24 */ /* 0x000fc6000f8e00ff */
[----:B------:R0:W-:Y:S01]  /*ad40*/  @P4 SYNCS.ARRIVE.TRANS64.A1T0 RZ, [R2+URZ+0x78], RZ ;  /* 0x000078ff02ff49a7 */ /* 0x0001e2000810003f */
[----:B------:R-:W-:Y:S02]  /*ad50*/  IADD3 R16, P4, R16, UR36, RZ ;  /* 0x0000002410107c10 */ /* 0x000fe4000ff9e0ff */
[----:B------:R-:W-:Y:S02]  /*ad60*/  ISETP.LT.U32.AND P1, PT, R3, 0x4, P1 ;  /* 0x000000040300780c */ /* 0x000fe40000f21070 */
[----:B------:R-:W-:Y:S02]  /*ad70*/  IADD3.X R17, R17, UR40, RZ, P4, !PT ;  /* 0x0000002811117c10 */ /* 0x000fe4000a7fe4ff */
[----:B------:R-:W-:Y:S02]  /*ad80*/  ISETP.GE.U32.AND P4, PT, R16, UR6, PT ;  /* 0x0000000610007c0c */ /* 0x000fe4000bf86070 */
[----:B------:R-:W-:Y:S02]  /*ad90*/  SEL R0, RZ, 0x1, !P1 ;  /* 0x00000001ff007807 */ /* 0x000fe40004800000 */
[----:B------:R-:W-:-:S02]  /*ada0*/  ISETP.GE.U32.AND.EX P1, PT, R17, UR7, PT, P4 ;  /* 0x0000000711007c0c */ /* 0x000fc4000bf26140 */
[----:B------:R-:W-:Y:S02]  /*adb0*/  ISETP.GT.U32.AND P2, PT, R3, 0x3, !P2 ;  /* 0x000000030300780c */ /* 0x000fe40005744070 */
[----:B------:R-:W-:Y:S02]  /*adc0*/  PRMT R3, RZ, 0x7610, R3 ;  /* 0x00007610ff037816 */ /* 0x000fe40000000003 */
[----:B0-----:R-:W-:-:S04]  /*add0*/  SEL R2, RZ, 0x1, !P2 ;  /* 0x00000001ff027807 */ /* 0x001fc80005000000 */
[--C-:B------:R-:W-:Y:S01]  /*ade0*/  LOP3.LUT R9, R2, R9, R0.reuse, 0x96, !PT ;  /* 0x0000000902097212 */ /* 0x100fe200078e9600 */
[----:B------:R-:W-:Y:S01]  /*adf0*/  IMAD.MOV.U32 R2, RZ, RZ, -0x1 ;  /* 0xffffffffff027424 */ /* 0x000fe200078e00ff */
[----:B------:R-:W-:Y:S01]  /*ae00*/  PRMT R0, RZ, 0x7610, R0 ;  /* 0x00007610ff007816 */ /* 0x000fe20000000000 */
[----:B------:R-:W-:Y:S06]  /*ae10*/  @P1 BRA `(.L_x_303) ;  /* 0x0000000400541947 */ /* 0x000fec0003800000 */
[----:B------:R-:W0:Y:S01]  /*ae20*/  S2UR UR6, SR_CTAID.X ;  /* 0x00000000000679c3 */ /* 0x000e220000002500 */
[----:B------:R-:W-:Y:S01]  /*ae30*/  ULDC.64 UR8, c[0x0][0x628] ;  /* 0x00018a0000087ab9 */ /* 0x000fe20000000a00 */
[----:B------:R-:W-:Y:S01]  /*ae40*/  ULDC UR7, c[0x0][0x150] ;  /* 0x0000540000077ab9 */ /* 0x000fe20000000800 */
[----:B------:R-:W-:Y:S01]  /*ae50*/  ISETP.NE.U32.AND P1, PT, RZ, UR8, PT ;  /* 0x00000008ff007c0c */ /* 0x000fe2000bf25070 */
[----:B------:R-:W-:Y:S01]  /*ae60*/  ULDC UR10, c[0x0][0x630] ;  /* 0x00018c00000a7ab9 */ /* 0x000fe20000000800 */
[----:B------:R-:W-:Y:S01]  /*ae70*/  ULDC UR12, c[0x0][0x154] ;  /* 0x00005500000c7ab9 */ /* 0x000fe20000000800 */
[----:B------:R-:W-:Y:S01]  /*ae80*/  IMAD.MOV.U32 R2, RZ, RZ, R16 ;  /* 0x000000ffff027224 */ /* 0x000fe200078e0010 */
[----:B------:R-:W-:Y:S01]  /*ae90*/  ISETP.NE.AND.EX P1, PT, RZ, UR9, PT, P1 ;  /* 0x00000009ff007c0c */ /* 0x000fe2000bf25310 */
[----:B------:R-:W1:Y:S01]  /*aea0*/  S2UR UR11, SR_CTAID.Y ;  /* 0x00000000000b79c3 */ /* 0x000e620000002600 */
[----:B0-----:R-:W-:-:S05]  /*aeb0*/  I2FP.F32.U32 R3, UR6 ;  /* 0x0000000600037c45 */ /* 0x001fca0008201000 */
[----:B------:R-:W-:Y:S01]  /*aec0*/  FMUL R10, R3, UR7 ;  /* 0x00000007030a7c20 */ /* 0x000fe20008400000 */
[----:B------:R-:W-:-:S05]  /*aed0*/  IMAD.MOV.U32 R3, RZ, RZ, R17 ;  /* 0x000000ffff037224 */ /* 0x000fca00078e0011 */
[----:B------:R-:W-:Y:S05]  /*aee0*/  @!P1 BRA `(.L_x_304) ;  /* 0x0000000000289947 */ /* 0x000fea0003800000 */
[----:B------:R-:W-:Y:S02]  /*aef0*/  ULDC UR7, c[0x0][0x634] ;  /* 0x00018d0000077ab9 */ /* 0x000fe40000000800 */
[----:B------:R-:W-:-:S05]  /*af00*/  IADD3 R7, P1, R16, UR7, RZ ;  /* 0x0000000710077c10 */ /* 0x000fca000ff3e0ff */
[----:B------:R-:W-:-:S04]  /*af10*/  IMAD.X R11, RZ, RZ, R17, P1 ;  /* 0x000000ffff0b7224 */ /* 0x000fc800008e0611 */
[----:B------:R-:W-:-:S04]  /*af20*/  IMAD.WIDE.U32 R4, R11, UR8, RZ ;  /* 0x000000080b047c25 */ /* 0x000fc8000f8e00ff */
[----:B------:R-:W-:-:S04]  /*af30*/  IMAD.WIDE.U32 R4, P1, R7, UR9, R4 ;  /* 0x0000000907047c25 */ /* 0x000fc8000f820004 */
[----:B------:R-:W-:-:S04]  /*af40*/  IMAD.WIDE.U32 R6, R7, UR8, RZ ;  /* 0x0000000807067c25 */ /* 0x000fc8000f8e00ff */
[----:B------:R-:W-:Y:S01]  /*af50*/  IMAD.X R3, RZ, RZ, RZ, P1 ;  /* 0x000000ffff037224 */ /* 0x000fe200008e06ff */
[----:B------:R-:W-:Y:S01]  /*af60*/  IADD3 RZ, P1, R7, R4, RZ ;  /* 0x0000000407ff7210 */ /* 0x000fe20007f3e0ff */
[----:B------:R-:W-:-:S04]  /*af70*/  IMAD.MOV.U32 R2, RZ, RZ, R5 ;  /* 0x000000ffff027224 */ /* 0x000fc800078e0005 */
[----:B------:R-:W-:-:S08]  /*af80*/  IMAD.WIDE.U32.X R2, R11, UR9, R2, P1 ;  /* 0x000000090b027c25 */ /* 0x000fd000088e0402 */
.L_x_304:
[--C-:B------:R-:W-:Y:S01]  /*af90*/  SHF.R.U64 R19, R2, UR10, R3.reuse ;  /* 0x0000000a02137c19 */ /* 0x100fe20008001203 */
[----:B------:R-:W0:Y:S01]  /*afa0*/  F2I.U32.TRUNC.NTZ R10, R10 ;  /* 0x0000000a000a7305 */ /* 0x000e22000020f000 */
[----:B------:R-:W-:Y:S01]  /*afb0*/  SHF.R.U32.HI R2, RZ, UR10, R3 ;  /* 0x0000000aff027c19 */ /* 0x000fe20008011603 */
[----:B------:R-:W-:Y:S01]  /*afc0*/  ULDC.64 UR8, c[0x0][0x620] ;  /* 0x0001880000087ab9 */ /* 0x000fe20000000a00 */
[----:B------:R-:W-:Y:S01]  /*afd0*/  IADD3 R5, P1, RZ, -R19, RZ ;  /* 0x80000013ff057210 */ /* 0x000fe20007f3e0ff */
[----:B------:R-:W-:Y:S01]  /*afe0*/  ULDC.64 UR14, c[0x0][0x640] ;  /* 0x00019000000e7ab9 */ /* 0x000fe20000000a00 */
[----:B-1----:R-:W-:Y:S01]  /*aff0*/  I2FP.F32.U32 R4, UR11 ;  /* 0x0000000b00047c45 */ /* 0x002fe20008201000 */
[----:B------:R-:W1:Y:S01]  /*b000*/  LDC R15, c[0x0][0x610] ;  /* 0x00018400ff0f7b82 */ /* 0x000e620000000800 */
[----:B------:R-:W-:Y:S01]  /*b010*/  ULDC UR10, c[0x0][0x658] ;  /* 0x00019600000a7ab9 */ /* 0x000fe20000000800 */
[----:B------:R-:W-:Y:S01]  /*b020*/  IMAD.X R2, RZ, RZ, ~R2, P1 ;  /* 0x000000ffff027224 */ /* 0x000fe200008e0e02 */
[----:B------:R-:W-:Y:S01]  /*b030*/  ISETP.NE.U32.AND P1, PT, RZ, UR14, PT ;  /* 0x0000000eff007c0c */ /* 0x000fe2000bf25070 */
[----:B------:R-:W-:Y:S01]  /*b040*/  FMUL R6, R4, UR12 ;  /* 0x0000000c04067c20 */ /* 0x000fe20008400000 */
[----:B------:R-:W-:Y:S01]  /*b050*/  ULDC UR12, c[0x0][0x648] ;  /* 0x00019200000c7ab9 */ /* 0x000fe20000000800 */
[----:B------:R-:W-:Y:S01]  /*b060*/  IMAD R4, R2, UR8, RZ ;  /* 0x0000000802047c24 */ /* 0x000fe2000f8e02ff */
[----:B------:R-:W-:Y:S01]  /*b070*/  ISETP.NE.AND.EX P1, PT, RZ, UR15, PT, P1 ;  /* 0x0000000fff007c0c */ /* 0x000fe2000bf25310 */
[C---:B------:R-:W-:Y:S01]  /*b080*/  IMAD.WIDE.U32 R2, R5.reuse, UR8, R16 ;  /* 0x0000000805027c25 */ /* 0x040fe2000f8e0010 */
[----:B0-----:R-:W-:Y:S01]  /*b090*/  R2UR UR7, R10 ;  /* 0x000000000a0772ca */ /* 0x001fe200000e0000 */
[----:B------:R-:W0:Y:S01]  /*b0a0*/  F2I.U32.TRUNC.NTZ R6, R6 ;  /* 0x0000000600067305 */ /* 0x000e22000020f000 */
[----:B------:R-:W-:Y:S01]  /*b0b0*/  ULDC UR8, c[0x0][0x618] ;  /* 0x0001860000087ab9 */ /* 0x000fe20000000800 */
[----:B------:R-:W-:-:S04]  /*b0c0*/  IMAD R5, R5, UR9, R4 ;  /* 0x0000000905057c24 */ /* 0x000fc8000f8e0204 */
[----:B------:R-:W-:-:S05]  /*b0d0*/  IMAD.IADD R3, R3, 0x1, R5 ;  /* 0x0000000103037824 */ /* 0x000fca00078e0205 */
[--C-:B------:R-:W-:Y:S02]  /*b0e0*/  SHF.R.U64 R10, R2, UR8, R3.reuse ;  /* 0x00000008020a7c19 */ /* 0x100fe40008001203 */
[----:B------:R-:W-:Y:S01]  /*b0f0*/  SHF.R.U32.HI R3, RZ, UR8, R3 ;  /* 0x00000008ff037c19 */ /* 0x000fe20008011603 */
[----:B------:R-:W-:Y:S01]  /*b100*/  ULDC UR8, c[0x0][0x608] ;  /* 0x0001820000087ab9 */ /* 0x000fe20000000800 */
[----:B0-----:R-:W-:Y:S02]  /*b110*/  R2UR UR9, R6 ;  /* 0x00000000060972ca */ /* 0x001fe400000e0000 */
[--C-:B------:R-:W-:Y:S02]  /*b120*/  SHF.R.U64 R12, R10, UR8, R3.reuse ;  /* 0x000000080a0c7c19 */ /* 0x100fe40008001203 */
[----:B------:R-:W-:Y:S01]  /*b130*/  SHF.R.U32.HI R3, RZ, UR8, R3 ;  /* 0x00000008ff037c19 */ /* 0x000fe20008011603 */
[----:B------:R-:W-:-:S03]  /*b140*/  UIADD3 UR8, -UR7, URZ, URZ ;  /* 0x0000003f07087290 */ /* 0x000fc6000fffe13f */
[--C-:B------:R-:W-:Y:S01]  /*b150*/  SHF.R.U64 R13, R12, UR10, R3.reuse ;  /* 0x0000000a0c0d7c19 */ /* 0x100fe20008001203 */
[----:B------:R-:W-:Y:S01]  /*b160*/  ULDC UR7, c[0x0][0x144] ;  /* 0x0000510000077ab9 */ /* 0x000fe20000000800 */
[----:B------:R-:W-:-:S03]  /*b170*/  SHF.R.U32.HI R3, RZ, UR10, R3 ;  /* 0x0000000aff037c19 */ /* 0x000fc60008011603 */
[----:B------:R-:W-:Y:S01]  /*b180*/  IMAD.MOV.U32 R2, RZ, RZ, R13 ;  /* 0x000000ffff027224 */ /* 0x000fe200078e000d */
[----:B------:R-:W-:Y:S06]  /*b190*/  @!P1 BRA `(.L_x_305) ;  /* 0x0000000000289947 */ /* 0x000fec0003800000 */
        /* <DEDUP_REMOVED lines=10> */
.L_x_305:
[----:B------:R-:W-:Y:S01]  /*b240*/  UISETP.NE.AND UP0, UPT, UR39, URZ, UPT ;  /* 0x0000003f2700728c */ /* 0x000fe2000bf05270 */
[----:B------:R-:W-:Y:S01]  /*b250*/  SHF.R.U64 R3, R2, UR12, R3 ;  /* 0x0000000c02037c19 */ /* 0x000fe20008001203 */
[----:B------:R-:W-:Y:S01]  /*b260*/  UIADD3 UR9, -UR9, URZ, URZ ;  /* 0x0000003f09097290 */ /* 0x000fe2000fffe13f */
[----:B------:R-:W-:Y:S01]  /*b270*/  LOP3.LUT R2, R12, UR17, RZ, 0xc0, !PT ;  /* 0x000000110c027c12 */ /* 0x000fe2000f8ec0ff */
[----:B------:R-:W-:Y:S01]  /*b280*/  UIMAD UR6, UR7, UR8, UR6 ;  /* 0x00000008070672a4 */ /* 0x000fe2000f8e0206 */
[----:B------:R-:W-:Y:S01]  /*b290*/  LOP3.LUT R5, R10, UR4, RZ, 0xc0, !PT ;  /* 0x000000040a057c12 */ /* 0x000fe2000f8ec0ff */
[----:B------:R-:W-:Y:S01]  /*b2a0*/  IMAD.MOV R4, RZ, RZ, -R3 ;  /* 0x000000ffff047224 */ /* 0x000fe200078e0a03 */
[----:B------:R-:W-:Y:S01]  /*b2b0*/  ULDC UR7, c[0x0][0x148] ;  /* 0x0000520000077ab9 */ /* 0x000fe20000000800 */
[----:B------:R-:W-:Y:S01]  /*b2c0*/  IMAD R18, R3, UR5, R2 ;  /* 0x0000000503127c24 */ /* 0x000fe2000f8e0202 */
[----:B------:R-:W-:Y:S01]  /*b2d0*/  PLOP3.LUT P1, PT, PT, PT, UP0, 0x80, 0x0 ;  /* 0x000000000000781c */ /* 0x000fe20003f2f008 */
[----:B------:R-:W-:Y:S01]  /*b2e0*/  IMAD.MOV.U32 R3, RZ, RZ, 0x1 ;  /* 0x00000001ff037424 */ /* 0x000fe200078e00ff */
[----:B------:R-:W-:-:S03]  /*b2f0*/  @UP0 UIMAD UR6, UR7, UR9, UR11 ;  /* 0x00000009070602a4 */ /* 0x000fc6000f8e020b */
[----:B------:R-:W-:Y:S02]  /*b300*/  ULDC UR7, c[0x0][0x638] ;  /* 0x00018e0000077ab9 */ /* 0x000fe40000000800 */
[----:B------:R-:W-:Y:S02]  /*b310*/  IMAD R2, R4, UR7, R13 ;  /* 0x0000000704027c24 */ /* 0x000fe4000f8e020d */
[----:B-1----:R-:W-:Y:S01]  /*b320*/  IMAD R18, R18, R15, UR6 ;  /* 0x0000000612127e24 */ /* 0x002fe2000f8e020f */
[----:B------:R-:W-:Y:S02]  /*b330*/  ULDC UR6, c[0x0][0x600] ;  /* 0x0001800000067ab9 */ /* 0x000fe40000000800 */
[----:B------:R-:W-:-:S05]  /*b340*/  IMAD R5, R2, UR6, R5 ;  /* 0x0000000602057c24 */ /* 0x000fca000f8e0205 */
[----:B------:R-:W-:Y:S02]  /*b350*/  SEL R2, R5, R18, !P1 ;  /* 0x0000001205027207 */ /* 0x000fe40004800000 */
[----:B------:R-:W-:-:S07]  /*b360*/  SEL R18, R18, R5, !P1 ;  /* 0x0000000512127207 */ /* 0x000fce0004800000 */
.L_x_303:
[----:B------:R-:W-:Y:S05]  /*b370*/  BSYNC B1 ;  /* 0x0000000000017941 */ /* 0x000fea0003800000 */
.L_x_302:
[----:B------:R-:W-:-:S13]  /*b380*/  LOP3.LUT P1, RZ, R3, 0xff, RZ, 0xc0, !PT ;  /* 0x000000ff03ff7812 */ /* 0x000fda000782c0ff */
[----:B------:R-:W-:Y:S05]  /*b390*/  @P1 BRA `(.L_x_306) ;  /* 0xfffffff400201947 */ /* 0x000fea000383ffff */
[----:B------:R-:W-:Y:S05]  /*b3a0*/  BSYNC B0 ;  /* 0x0000000000007941 */ /* 0x000fea0003800000 */
.L_x_294:
[----:B------:R-:W-:-:S03]  /*b3b0*/  UMOV UR6, 0xffffffff ;  /* 0xffffffff00067882 */ /* 0x000fc60000000000 */
[----:B------:R-:W-:Y:S05]  /*b3c0*/  BRA.DIV UR6, `(.L_x_307) ;  /* 0x0000000606447947 */ /* 0x000fea000b800000 */
[----:B------:R-:W-:-:S13]  /*b3d0*/  ELECT P6, URZ, PT ;  /* 0x00000000003f782f */ /* 0x000fda00038c0000 */
.L_x_323:
[----:B------:R-:W-:Y:S04]  /*b3e0*/  BSSY B0, `(.L_x_308) ;  /* 0x000002c000007945 */ /* 0x000fe80003800000 */
[----:B------:R-:W-:Y:S05]  /*b3f0*/  @!P6 BRA `(.L_x_309) ;  /* 0x0000000000a8e947 */ /* 0x000fea0003800000 */
[----:B------:R-:W-:-:S04]  /*b400*/  ULOP3.LUT UR6, UR41, 0x2, URZ, 0xfc, !UPT ;  /* 0x0000000229067892 */ /* 0x000fc8000f8efc3f */
[----:B------:R-:W-:-:S06]  /*b410*/  UISETP.NE.AND UP0, UPT, UR6, 0x3, UPT ;  /* 0x000000030600788c */ /* 0x000fcc000bf05270 */
[----:B------:R-:W-:-:S13]  /*b420*/  PLOP3.LUT P0, PT, PT, PT, UP0, 0x80, 0x0 ;  /* 0x000000000000781c */ /* 0x000fda0003f0f008 */
[----:B------:R-:W-:Y:S05]  /*b430*/  @!P0 BRA `(.L_x_310) ;  /* 0x0000000000048947 */ /* 0x000fea0003800000 */
[----:B------:R-:W-:Y:S01]  /*b440*/  BPT.TRAP 0x1 ;  /* 0x000000040000795c */ /* 0x000fe20000300000 */
.L_x_310:
[----:B------:R-:W0:Y:S01]  /*b450*/  S2R R3, SR_CgaCtaId ;  /* 0x0000000000037919 */ /* 0x000e220000008800 */
[----:B------:R-:W-:Y:S02]  /*b460*/  MOV R0, 0x400 ;  /* 0x0000040000007802 */ /* 0x000fe40000000f00 */
[----:B------:R-:W-:Y:S02]  /*b470*/  SHF.L.U32 R2, R9, 0x1f, RZ ;  /* 0x0000001f09027819 */ /* 0x000fe400000006ff */
[----:B0-----:R-:W-:-:S05]  /*b480*/  LEA R3, R3, R0, 0x18 ;  /* 0x0000000003037211 */ /* 0x001fca00078ec0ff */
[----:B------:R-:W-:-:S04]  /*b490*/  VIADD R3, R3, 0x20 ;  /* 0x0000002003037836 */ /* 0x000fc80000000000 */
[C---:B------:R-:W-:Y:S02]  /*b4a0*/  IMAD R5, R8.reuse, 0x8, R3 ;  /* 0x0000000808057824 */ /* 0x040fe400078e0203 */
[----:B------:R-:W-:Y:S02]  /*b4b0*/  VIADD R8, R8, 0x1 ;  /* 0x0000000108087836 */ /* 0x000fe40000000000 */
[----:B------:R-:W0:Y:S03]  /*b4c0*/  SYNCS.PHASECHK.TRANS64.TRYWAIT P0, [R5+URZ], R2 ;  /* 0x00000002050075a7 */ /* 0x000e26000800017f */
[----:B------:R-:W-:-:S04]  /*b4d0*/  ISETP.NE.AND P1, PT, R8, 0x4, PT ;  /* 0x000000040800780c */ /* 0x000fc80003f25270 */
[----:B------:R-:W-:Y:S02]  /*b4e0*/  SEL R0, RZ, 0x1, P1 ;  /* 0x00000001ff007807 */ /* 0x000fe40000800000 */
[----:B------:R-:W-:Y:S02]  /*b4f0*/  SEL R8, R8, RZ, P1 ;  /* 0x000000ff08087207 */ /* 0x000fe40000800000 */
[----:B------:R-:W-:-:S03]  /*b500*/  LOP3.LUT R9, R9, R0, RZ, 0x3c, !PT ;  /* 0x0000000009097212 */ /* 0x000fc600078e3cff */
[----:B------:R-:W-:Y:S01]  /*b510*/  IMAD R7, R8, 0x8, R3 ;  /* 0x0000000808077824 */ /* 0x000fe200078e0203 */
[----:B------:R-:W-:Y:S01]  /*b520*/  SHF.L.U32 R4, R9, 0x1f, RZ ;  /* 0x0000001f09047819 */ /* 0x000fe200000006ff */
[----:B0-----:R-:W-:Y:S06]  /*b530*/  @!P0 BRA `(.L_x_311) ;  /* 0x0000000400088947 */ /* 0x001fec0003800000 */
.L_x_324:
[----:B------:R-:W1:Y:S01]  /*b540*/  SYNCS.PHASECHK.TRANS64.TRYWAIT P0, [R7+URZ], R4 ;  /* 0x00000004070075a7 */ /* 0x000e62000800017f */
[----:B------:R-:W-:-:S05]  /*b550*/  VIADD R0, R8, 0x1 ;  /* 0x0000000108007836 */ /* 0x000fca0000000000 */
[----:B------:R-:W-:-:S04]  /*b560*/  ISETP.NE.AND P1, PT, R0, 0x4, PT ;  /* 0x000000040000780c */ /* 0x000fc80003f25270 */
[----:B0-----:R-:W-:Y:S02]  /*b570*/  SEL R2, RZ, 0x1, P1 ;  /* 0x00000001ff027807 */ /* 0x001fe40000800000 */
[----:B------:R-:W-:Y:S02]  /*b580*/  SEL R0, R0, RZ, P1 ;  /* 0x000000ff00007207 */ /* 0x000fe40000800000 */
[----:B------:R-:W-:-:S03]  /*b590*/  LOP3.LUT R9, R9, R2, RZ, 0x3c, !PT ;  /* 0x0000000209097212 */ /* 0x000fc600078e3cff */
[----:B------:R-:W-:Y:S01]  /*b5a0*/  IMAD R6, R0, 0x8, R3 ;  /* 0x0000000800067824 */ /* 0x000fe200078e0203 */
[----:B------:R-:W-:Y:S01]  /*b5b0*/  SHF.L.U32 R5, R9, 0x1f, RZ ;  /* 0x0000001f09057819 */ /* 0x000fe200000006ff */
[----:B-1----:R-:W-:Y:S06]  /*b5c0*/  @!P0 BRA `(.L_x_312) ;  /* 0x0000000000f88947 */ /* 0x002fec0003800000 */
.L_x_325:
[----:B------:R-:W1:Y:S01]  /*b5d0*/  SYNCS.PHASECHK.TRANS64.TRYWAIT P0, [R6+URZ], R5 ;  /* 0x00000005060075a7 */ /* 0x000e62000800017f */
[----:B------:R-:W-:-:S05]  /*b5e0*/  VIADD R0, R0, 0x1 ;  /* 0x0000000100007836 */ /* 0x000fca0000000000 */
[----:B------:R-:W-:-:S04]  /*b5f0*/  ISETP.NE.AND P1, PT, R0, 0x4, PT ;  /* 0x000000040000780c */ /* 0x000fc80003f25270 */
[----:B------:R-:W-:Y:S02]  /*b600*/  SEL R2, RZ, 0x1, P1 ;  /* 0x00000001ff027807 */ /* 0x000fe40000800000 */
[----:B------:R-:W-:Y:S02]  /*b610*/  SEL R0, R0, RZ, P1 ;  /* 0x000000ff00007207 */ /* 0x000fe40000800000 */
[----:B------:R-:W-:Y:S01]  /*b620*/  LOP3.LUT R2, R9, R2, RZ, 0x3c, !PT ;  /* 0x0000000209027212 */ /* 0x000fe200078e3cff */
[----:B-1----:R-:W-:Y:S06]  /*b630*/  @!P0 BRA `(.L_x_313) ;  /* 0x0000000000f08947 */ /* 0x002fec0003800000 */
.L_x_326:
[----:B------:R-:W-:Y:S01]  /*b640*/  IMAD R3, R0, 0x8, R3 ;  /* 0x0000000800037824 */ /* 0x000fe200078e0203 */
[----:B------:R-:W-:-:S07]  /*b650*/  SHF.L.U32 R0, R2, 0x1f, RZ ;  /* 0x0000001f02007819 */ /* 0x000fce00000006ff */
.L_x_314:
[----:B--2---:R2:W3:Y:S02]  /*b660*/  SYNCS.PHASECHK.TRANS64.TRYWAIT P0, [R3+URZ], R0 ;  /* 0x00000000030075a7 */ /* 0x0044e4000800017f */
[----:B---3--:R-:W-:Y:S05]  /*b670*/  @!P0 NANOSLEEP.SYNCS 0x989680 ;  /* 0x009896800000895d */ /* 0x008fea0003900000 */
[----:B------:R-:W3:Y:S02]  /*b680*/  @!P0 SYNCS.PHASECHK.TRANS64 P0, [R3+URZ], R0 ;  /* 0x00000000030085a7 */ /* 0x000ee4000800007f */
[----:B---3--:R-:W-:Y:S05]  /*b690*/  @!P0 BRA `(.L_x_314) ;  /* 0xfffffffc00f08947 */ /* 0x008fea000383ffff */
.L_x_309:
[----:B------:R-:W-:Y:S05]  /*b6a0*/  BSYNC B0 ;  /* 0x0000000000007941 */ /* 0x000fea0003800000 */
.L_x_308:
[----:B------:R-:W-:Y:S05]  /*b6b0*/  EXIT ;  /* 0x000000000000794d */ /* 0x000fea0003800000 */
.L_x_18:
[----:B0-----:R0:W1:Y:S02]  /*b6c0*/  SYNCS.PHASECHK.TRANS64.TRYWAIT P0, [R159+URZ], R0 ;  /* 0x000000009f0075a7 */ /* 0x001064000800017f */
[----:B-1----:R-:W-:Y:S05]  /*b6d0*/  @!P0 NANOSLEEP.SYNCS 0x989680 ;  /* 0x009896800000895d */ /* 0x002fea0003900000 */
[----:B------:R-:W1:Y:S02]  /*b6e0*/  @!P0 SYNCS.PHASECHK.TRANS64 P0, [R159+URZ], R0 ;  /* 0x000000009f0085a7 */ /* 0x000e64000800007f */
[----:B-1----:R-:W-:Y:S05]  /*b6f0*/  @!P0 BRA `(.L_x_18) ;  /* 0xfffffffc00f08947 */ /* 0x002fea000383ffff */
[----:B------:R-:W-:Y:S05]  /*b700*/  BRA `(.L_x_315) ;  /* 0xffffff6000347947 */ /* 0x000fea000383ffff */
.L_x_23:
[----:B-1----:R1:W2:Y:S02]  /*b710*/  SYNCS.PHASECHK.TRANS64.TRYWAIT P1, [R3+URZ], R0 ;  /* 0x00000000030075a7 */ /* 0x0022a4000802017f */
[----:B--2---:R-:W-:Y:S05]  /*b720*/  @!P1 NANOSLEEP.SYNCS 0x989680 ;  /* 0x009896800000995d */ /* 0x004fea0003900000 */
[----:B------:R-:W2:Y:S02]  /*b730*/  @!P1 SYNCS.PHASECHK.TRANS64 P1, [R3+URZ], R0 ;  /* 0x00000000030095a7 */ /* 0x000ea4000802007f */
[----:B--2---:R-:W-:Y:S05]  /*b740*/  @!P1 BRA `(.L_x_23) ;  /* 0xfffffffc00f09947 */ /* 0x004fea000383ffff */
[----:B------:R-:W-:Y:S05]  /*b750*/  BRA `(.L_x_22) ;  /* 0xffffff6000a47947 */ /* 0x000fea000383ffff */
.L_x_28:
[----:B-1----:R-:W-:-:S04]  /*b760*/  IMAD.U32 R5, RZ, RZ, UR4 ;  /* 0x00000004ff057e24 */ /* 0x002fc8000f8e00ff */
[----:B------:R1:W2:Y:S03]  /*b770*/  SYNCS.PHASECHK.TRANS64.TRYWAIT P1, [R5+URZ], R4 ;  /* 0x00000004050075a7 */ /* 0x0002a6000802017f */
[----:B--2---:R-:W-:Y:S05]  /*b780*/  @!P1 NANOSLEEP.SYNCS 0x989680 ;  /* 0x009896800000995d */ /* 0x004fea0003900000 */
[----:B------:R-:W2:Y:S02]  /*b790*/  @!P1 SYNCS.PHASECHK.TRANS64 P1, [R5+URZ], R4 ;  /* 0x00000004050095a7 */ /* 0x000ea4000802007f */
[----:B--2---:R-:W-:Y:S05]  /*b7a0*/  @!P1 BRA `(.L_x_28) ;  /* 0xfffffffc00ec9947 */ /* 0x004fea000383ffff */
[----:B------:R-:W-:Y:S05]  /*b7b0*/  BRA `(.L_x_27) ;  /* 0xffffff6400387947 */ /* 0x000fea000383ffff */
.L_x_34:
[----:B0-----:R0:W1:Y:S02]  /*b7c0*/  SYNCS.PHASECHK.TRANS64.TRYWAIT P0, [R159+URZ+0x10], R0 ;  /* 0x000010009f0075a7 */ /* 0x001064000800017f */
[----:B-1----:R-:W-:Y:S05]  /*b7d0*/  @!P0 NANOSLEEP.SYNCS 0x989680 ;  /* 0x009896800000895d */ /* 0x002fea0003900000 */
[----:B------:R-:W1:Y:S02]  /*b7e0*/  @!P0 SYNCS.PHASECHK.TRANS64 P0, [R159+URZ+0x10], R0 ;  /* 0x000010009f0085a7 */ /* 0x000e64000800007f */
[----:B-1----:R-:W-:Y:S05]  /*b7f0*/  @!P0 BRA `(.L_x_34) ;  /* 0xfffffffc00f08947 */ /* 0x002fea000383ffff */
[----:B------:R-:W-:Y:S05]  /*b800*/  BRA `(.L_x_316) ;  /* 0xffffff68004c7947 */ /* 0x000fea000383ffff */
.L_x_295:
[----:B------:R-:W-:Y:S01]  /*b810*/  BSSY B1, `(.L_x_317) ;  /* 0x0000006000017945 */ /* 0x000fe20003800000 */
[----:B------:R-:W-:-:S07]  /*b820*/  IMAD.MOV.U32 R15, RZ, RZ, -0x1 ;  /* 0xffffffffff0f7424 */ /* 0x000fce00078e00ff */
[----:B------:R-:W-:Y:S05]  /*b830*/  WARPSYNC.COLLECTIVE R15, `(.L_x_318) ;  /* 0x000000000f0c7348 */ /* 0x000fea0003c00000 */
[----:B------:R-:W-:Y:S02]  /*b840*/  ELECT P6, UR62, PT ;  /* 0x00000000003e782f */ /* 0x000fe400038c0000 */
[----:B------:R-:W-:Y:S01]  /*b850*/  MOV R14, UR62 ;  /* 0x0000003e000e7c02 */ /* 0x000fe20008000f00 */
[----:B------:R-:W-:Y:S10]  /*b860*/  ENDCOLLECTIVE ;  /* 0x000000000000791b */ /* 0x000ff40003800000 */
.L_x_318:
[----:B------:R-:W-:Y:S05]  /*b870*/  BSYNC B1 ;  /* 0x0000000000017941 */ /* 0x000fea0003800000 */
.L_x_317:
[----:B------:R-:W-:Y:S05]  /*b880*/  BRA `(.L_x_319) ;  /* 0xffffffec00f07947 */ /* 0x000fea000383ffff */
.L_x_298:
[----:B-1----:R1:W2:Y:S02]  /*b890*/  SYNCS.PHASECHK.TRANS64.TRYWAIT P1, [R7+URZ+0x20], R4 ;  /* 0x00002004070075a7 */ /* 0x0022a4000802017f */
[----:B--2---:R-:W-:Y:S05]  /*b8a0*/  @!P1 NANOSLEEP.SYNCS 0x989680 ;  /* 0x009896800000995d */ /* 0x004fea0003900000 */
[----:B------:R-:W2:Y:S02]  /*b8b0*/  @!P1 SYNCS.PHASECHK.TRANS64 P1, [R7+URZ+0x20], R4 ;  /* 0x00002004070095a7 */ /* 0x000ea4000802007f */
[----:B--2---:R-:W-:Y:S05]  /*b8c0*/  @!P1 BRA `(.L_x_298) ;  /* 0xfffffffc00f09947 */ /* 0x004fea000383ffff */
[----:B------:R-:W-:Y:S05]  /*b8d0*/  BRA `(.L_x_320) ;  /* 0xfffffff000287947 */ /* 0x000fea000383ffff */
.L_x_307:
[----:B------:R-:W-:Y:S01]  /*b8e0*/  BSSY B0, `(.L_x_321) ;  /* 0x0000006000007945 */ /* 0x000fe20003800000 */
[----:B------:R-:W-:-:S07]  /*b8f0*/  IMAD.MOV.U32 R15, RZ, RZ, -0x1 ;  /* 0xffffffffff0f7424 */ /* 0x000fce00078e00ff */
[----:B------:R-:W-:Y:S05]  /*b900*/  WARPSYNC.COLLECTIVE R15, `(.L_x_322) ;  /* 0x000000000f0c7348 */ /* 0x000fea0003c00000 */
[----:B------:R-:W-:Y:S02]  /*b910*/  ELECT P6, UR62, PT ;  /* 0x00000000003e782f */ /* 0x000fe400038c0000 */
[----:B------:R-:W-:Y:S01]  /*b920*/  MOV R14, UR62 ;  /* 0x0000003e000e7c02 */ /* 0x000fe20008000f00 */
[----:B------:R-:W-:Y:S10]  /*b930*/  ENDCOLLECTIVE ;  /* 0x000000000000791b */ /* 0x000ff40003800000 */
.L_x_322:
[----:B------:R-:W-:Y:S05]  /*b940*/  BSYNC B0 ;  /* 0x0000000000007941 */ /* 0x000fea0003800000 */
.L_x_321:
[----:B------:R-:W-:Y:S05]  /*b950*/  BRA `(.L_x_323) ;  /* 0xfffffff800a07947 */ /* 0x000fea000383ffff */
.L_x_311:
[----:B0-----:R0:W1:Y:S02]  /*b960*/  SYNCS.PHASECHK.TRANS64.TRYWAIT P0, [R5+URZ], R2 ;  /* 0x00000002050075a7 */ /* 0x001064000800017f */
[----:B-1----:R-:W-:Y:S05]  /*b970*/  @!P0 NANOSLEEP.SYNCS 0x989680 ;  /* 0x009896800000895d */ /* 0x002fea0003900000 */
[----:B------:R-:W1:Y:S02]  /*b980*/  @!P0 SYNCS.PHASECHK.TRANS64 P0, [R5+URZ], R2 ;  /* 0x00000002050085a7 */ /* 0x000e64000800007f */
[----:B-1----:R-:W-:Y:S05]  /*b990*/  @!P0 BRA `(.L_x_311) ;  /* 0xfffffffc00f08947 */ /* 0x002fea000383ffff */
[----:B------:R-:W-:Y:S05]  /*b9a0*/  BRA `(.L_x_324) ;  /* 0xfffffff800e47947 */ /* 0x000fea000383ffff */
.L_x_312:
[----:B0-----:R0:W1:Y:S02]  /*b9b0*/  SYNCS.PHASECHK.TRANS64.TRYWAIT P0, [R7+URZ], R4 ;  /* 0x00000004070075a7 */ /* 0x001064000800017f */
[----:B-1----:R-:W-:Y:S05]  /*b9c0*/  @!P0 NANOSLEEP.SYNCS 0x989680 ;  /* 0x009896800000895d */ /* 0x002fea0003900000 */
[----:B------:R-:W1:Y:S02]  /*b9d0*/  @!P0 SYNCS.PHASECHK.TRANS64 P0, [R7+URZ], R4 ;  /* 0x00000004070085a7 */ /* 0x000e64000800007f */
[----:B-1----:R-:W-:Y:S05]  /*b9e0*/  @!P0 BRA `(.L_x_312) ;  /* 0xfffffffc00f08947 */ /* 0x002fea000383ffff */
[----:B------:R-:W-:Y:S05]  /*b9f0*/  BRA `(.L_x_325) ;  /* 0xfffffff800f47947 */ /* 0x000fea000383ffff */
.L_x_313:
[----:B-1----:R1:W2:Y:S02]  /*ba00*/  SYNCS.PHASECHK.TRANS64.TRYWAIT P0, [R6+URZ], R5 ;  /* 0x00000005060075a7 */ /* 0x0022a4000800017f */
[----:B--2---:R-:W-:Y:S05]  /*ba10*/  @!P0 NANOSLEEP.SYNCS 0x989680 ;  /* 0x009896800000895d */ /* 0x004fea0003900000 */
[----:B------:R-:W2:Y:S02]  /*ba20*/  @!P0 SYNCS.PHASECHK.TRANS64 P0, [R6+URZ], R5 ;  /* 0x00000005060085a7 */ /* 0x000ea4000800007f */
[----:B--2---:R-:W-:Y:S05]  /*ba30*/  @!P0 BRA `(.L_x_313) ;  /* 0xfffffffc00f08947 */ /* 0x004fea000383ffff */
[----:B------:R-:W-:Y:S05]  /*ba40*/  BRA `(.L_x_326) ;  /* 0xfffffff800fc7947 */ /* 0x000fea000383ffff */
.L_x_327:
[----:B------:R-:W-:-:S00]  /*ba50*/  BRA `(.L_x_327) ;  /* 0xfffffffc00fc7947 */ /* 0x000fc0000383ffff */
[----:B------:R-:W-:-:S00]  /*ba60*/  NOP ;  /* 0x0000000000007918 */ /* 0x000fc00000000000 */
        /* <DEDUP_REMOVED lines=9> */
.L_x_328:


//--------------------- .nv.global.init           --------------------------
	.section	.nv.global.init,"aw",@progbits
.nv.global.init:
	.type		$str$22,@object
	.size		$str$22,($str$23 - $str$22)
$str$22:
        /*0000*/ 	.byte	0x6b, 0x5f, 0x74, 0x69, 0x6c, 0x65, 0x5f, 0x63, 0x6f, 0x75, 0x6e, 0x74, 0x20, 0x3e, 0x3d, 0x20
        /*0010*/ 	.byte	0x31, 0x00
	.type		$str$23,@object
	.size		$str$23,(__unnamed_1 - $str$23)
$str$23:
        /*0012*/ 	.byte	0x2f, 0x74, 0x6d, 0x70, 0x2f, 0x63, 0x75, 0x74, 0x6c, 0x61, 0x73, 0x73, 0x5f, 0x73, 0x77, 0x65
        /*0022*/ 	.byte	0x65, 0x70, 0x5f, 0x73, 0x72, 0x63, 0x2f, 0x69, 0x6e, 0x63, 0x6c, 0x75, 0x64, 0x65, 0x2f, 0x63
        /*0032*/ 	.byte	0x75, 0x74, 0x6c, 0x61, 0x73, 0x73, 0x2f, 0x67, 0x65, 0x6d, 0x6d, 0x2f, 0x63, 0x6f, 0x6c, 0x6c
        /*0042*/ 	.byte	0x65, 0x63, 0x74, 0x69, 0x76, 0x65, 0x2f, 0x73, 0x6d, 0x39, 0x30, 0x5f, 0x6d, 0x6d, 0x61, 0x5f
        /*0052*/ 	.byte	0x74, 0x6d, 0x61, 0x5f, 0x67, 0x6d, 0x6d, 0x61, 0x5f, 0x73, 0x73, 0x5f, 0x77, 0x61, 0x72, 0x70
        /*0062*/ 	.byte	0x73, 0x70, 0x65, 0x63, 0x69, 0x61, 0x6c, 0x69, 0x7a, 0x65, 0x64, 0x2e, 0x68, 0x70, 0x70, 0x00
	.type		__unnamed_1,@object
	.size		__unnamed_1,(.L_0 - __unnamed_1)
__unnamed_1:
        /*0072*/ 	.byte	0x76, 0x6f, 0x69, 0x64, 0x20, 0x63, 0x75, 0x74, 0x6c, 0x61, 0x73, 0x73, 0x3a, 0x3a, 0x67, 0x65
        /* <DEDUP_REMOVED lines=180> */
        /*0bc2*/ 	.byte	0x3a, 0x3a, 0x69, 0x64, 0x65, 0x6e, 0x74, 0x69, 0x74, 0x79, 0x5d, 0x00
.L_0:


//--------------------- .nv.shared._ZN7cutlass13device_kernelINS_4gemm6kernel13GemmUniversalIN4cute5tupleIJiiiiEEENS1_10collective13CollectiveMmaINS1_34MainloopSm90TmaGmmaWarpSpecializedILi4ENS5_IJNS4_1CILi2EEESB_NSA_ILi1EEEEEENS1_32KernelTmaWarpSpecializedPingpongEEENS5_IJNSA_ILi64EEENSA_ILi256EEENSA_ILi32EEEEEENS_6half_tENS5_IJlSC_lEEESK_SL_NS4_8TiledMMAINS4_8MMA_AtomIJNS4_4SM904GMMA26MMA_64x256x16_F32F16F16_SSILNSP_5MajorE0ELSR_0ELNSP_7ScaleInE1ELSS_1EEEEEENS4_6LayoutINS5_IJSC_SC_SC_EEENS5_IJNSA_ILi0EEESX_SX_EEEEENS5_IJNS4_10UnderscoreES10_S10_EEEEENS4_23SM90_TMA_LOAD_MULTICASTENS4_14ComposedLayoutINS4_7SwizzleILi2ELi4ELi3EEENS4_18smem_ptr_flag_bitsILi16EEENSV_INS5_IJNSA_ILi8EEESI_EEENS5_IJSI_SC_EEEEEEEvNS4_8identityES13_S1D_vS1E_EENS_8epilogue10collective6detail29Sm90TmaWarpSpecializedAdapterINS1H_15DefaultEpilogueISK_SL_SL_NS1G_6thread17LinearCombinationISK_Li1EffLNS1L_9ScaleType4KindE0ELNS_15FloatRoundStyleE2ESK_EENS1_15EpilogueDefaultEEEEEvvEEEEvNT_6ParamsE --------------------------
	.section	.nv.shared._ZN7cutlass13device_kernelINS_4gemm6kernel13GemmUniversalIN4cute5tupleIJiiiiEEENS1_10collective13CollectiveMmaINS1_34MainloopSm90TmaGmmaWarpSpecializedILi4ENS5_IJNS4_1CILi2EEESB_NSA_ILi1EEEEEENS1_32KernelTmaWarpSpecializedPingpongEEENS5_IJNSA_ILi64EEENSA_ILi256EEENSA_ILi32EEEEEENS_6half_tENS5_IJlSC_lEEESK_SL_NS4_8TiledMMAINS4_8MMA_AtomIJNS4_4SM904GMMA26MMA_64x256x16_F32F16F16_SSILNSP_5MajorE0ELSR_0ELNSP_7ScaleInE1ELSS_1EEEEEENS4_6LayoutINS5_IJSC_SC_SC_EEENS5_IJNSA_ILi0EEESX_SX_EEEEENS5_IJNS4_10UnderscoreES10_S10_EEEEENS4_23SM90_TMA_LOAD_MULTICASTENS4_14ComposedLayoutINS4_7SwizzleILi2ELi4ELi3EEENS4_18smem_ptr_flag_bitsILi16EEENSV_INS5_IJNSA_ILi8EEESI_EEENS5_IJSI_SC_EEEEEEEvNS4_8identityES13_S1D_vS1E_EENS_8epilogue10collective6detail29Sm90TmaWarpSpecializedAdapterINS1H_15DefaultEpilogueISK_SL_SL_NS1G_6thread17LinearCombinationISK_Li1EffLNS1L_9ScaleType4KindE0ELNS_15FloatRoundStyleE2ESK_EENS1_15EpilogueDefaultEEEEEvvEEEEvNT_6ParamsE,"aw",@nobits
	.sectionflags	@""
	.align	16
	.zero		1024


//--------------------- .nv.shared.reserved.0     --------------------------
	.section	.nv.shared.reserved.0,"aw",@nobits
	.weak		__nv_reservedSMEM_offset_0_alias
	.size		__nv_reservedSMEM_offset_0_alias, 0, 0
	.other		__nv_reservedSMEM_offset_0_alias,@"STO_CUDA_RESERVED_SHARED STV_DEFAULT"
__nv_reservedSMEM_offset_0_alias:
	.zero		0


//--------------------- .nv.global                --------------------------
	.section	.nv.global,"aw",@nobits
.nv.global:
	.type		_ZN39_INTERNAL_83fe4e26_4_k_cu_96931b27_38564cute1_E,@object
	.size		_ZN39_INTERNAL_83fe4e26_4_k_cu_96931b27_38564cute1_E,(_ZN39_INTERNAL_83fe4e26_4_k_cu_96931b27_38564cuda3std3__45__cpo6cbeginE - _ZN39_INTERNAL_83fe4e26_4_k_cu_96931b27_38564cute1_E)
_ZN39_INTERNAL_83fe4e26_4_k_cu_96931b27_38564cute1_E:
	.zero		1
	.type		_ZN39_INTERNAL_83fe4e26_4_k_cu_96931b27_38564cuda3std3__45__cpo6cbeginE,@object
	.size		_ZN39_INTERNAL_83fe4e26_4_k_cu_96931b27_38564cuda3std3__45__cpo6cbeginE,(_ZN39_INTERNAL_83fe4e26_4_k_cu_96931b27_38564cuda3std3__48in_placeE - _ZN39_INTERNAL_83fe4e26_4_k_cu_96931b27_38564cuda3std3__45__cpo6cbeginE)
_ZN39_INTERNAL_83fe4e26_4_k_cu_96931b27_38564cuda3std3__45__cpo6cbeginE:
	.zero		1
	.type		_ZN39_INTERNAL_83fe4e26_4_k_cu_96931b27_38564cuda3std3__48in_placeE,@object
	.size		_ZN39_INTERNAL_83fe4e26_4_k_cu_96931b27_38564cuda3std3__48in_placeE,(_ZN39_INTERNAL_83fe4e26_4_k_cu_96931b27_38564cuda3std6ranges3__45__cpo9iter_moveE - _ZN39_INTERNAL_83fe4e26_4_k_cu_96931b27_38564cuda3std3__48in_placeE)
_ZN39_INTERNAL_83fe4e26_4_k_cu_96931b27_38564cuda3std3__48in_placeE:
	.zero		1
	.type		_ZN39_INTERNAL_83fe4e26_4_k_cu_96931b27_38564cuda3std6ranges3__45__cpo9iter_moveE,@object
	.size		_ZN39_INTERNAL_83fe4e26_4_k_cu_96931b27_38564cuda3std6ranges3__45__cpo9iter_moveE,(_ZN39_INTERNAL_83fe4e26_4_k_cu_96931b27_38564cuda3std3__45__cpo5beginE - _ZN39_INTERNAL_83fe4e26_4_k_cu_96931b27_38564cuda3std6ranges3__45__cpo9iter_moveE)
_ZN39_INTERNAL_83fe4e26_4_k_cu_96931b27_38564cuda3std6ranges3__45__cpo9iter_moveE:
	.zero		1
	.type		_ZN39_INTERNAL_83fe4e26_4_k_cu_96931b27_38564cuda3std3__45__cpo5beginE,@object
	.size		_ZN39_INTERNAL_83fe4e26_4_k_cu_96931b27_38564cuda3std3__45__cpo5beginE,(_ZN39_INTERNAL_83fe4e26_4_k_cu_96931b27_38564cuda3std3__441_GLOBAL__N__83fe4e26_4_k_cu_96931b27_38566ignoreE - _ZN39_INTERNAL_83fe4e26_4_k_cu_96931b27_38564cuda3std3__45__cpo5beginE)
_ZN39_INTERNAL_83fe4e26_4_k_cu_96931b27_38564cuda3std3__45__cpo5beginE:
	.zero		1
	.type		_ZN39_INTERNAL_83fe4e26_4_k_cu_96931b27_38564cuda3std3__441_GLOBAL__N__83fe4e26_4_k_cu_96931b27_38566ignoreE,@object
	.size		_ZN39_INTERNAL_83fe4e26_4_k_cu_96931b27_38564cuda3std3__441_GLOBAL__N__83fe4e26_4_k_cu_96931b27_38566ignoreE,(_ZN39_INTERNAL_83fe4e26_4_k_cu_96931b27_38564cute7productE - _ZN39_INTERNAL_83fe4e26_4_k_cu_96931b27_38564cuda3std3__441_GLOBAL__N__83fe4e26_4_k_cu_96931b27_38566ignoreE)
_ZN39_INTERNAL_83fe4e26_4_k_cu_96931b27_38564cuda3std3__441_GLOBAL__N__83fe4e26_4_k_cu_96931b27_38566ignoreE:
	.zero		1
	.type		_ZN39_INTERNAL_83fe4e26_4_k_cu_96931b27_38564cute7productE,@object
	.size		_ZN39_INTERNAL_83fe4e26_4_k_cu_96931b27_38564cute7productE,(_ZN39_INTERNAL_83fe4e26_4_k_cu_96931b27_38564cuda3std3__45__cpo3endE - _ZN39_INTERNAL_83fe4e26_4_k_cu_96931b27_38564cute7productE)
_ZN39_INTERNAL_83fe4e26_4_k_cu_96931b27_38564cute7productE:
	.zero		1
	.type		_ZN39_INTERNAL_83fe4e26_4_k_cu_96931b27_38564cuda3std3__45__cpo3endE,@object
	.size		_ZN39_INTERNAL_83fe4e26_4_k_cu_96931b27_38564cuda3std3__45__cpo3endE,(_ZN39_INTERNAL_83fe4e26_4_k_cu_96931b27_38564cuda3std3__419piecewise_constructE - _ZN39_INTERNAL_83fe4e26_4_k_cu_96931b27_38564cuda3std3__45__cpo3endE)
_ZN39_INTERNAL_83fe4e26_4_k_cu_96931b27_38564cuda3std3__45__cpo3endE:
	.zero		1
	.type		_ZN39_INTERNAL_83fe4e26_4_k_cu_96931b27_38564cuda3std3__419piecewise_constructE,@object
	.size		_ZN39_INTERNAL_83fe4e26_4_k_cu_96931b27_38564cuda3std3__419piecewise_constructE,(_ZN39_INTERNAL_83fe4e26_4_k_cu_96931b27_38564cuda3std3__45__cpo4cendE - _ZN39_INTERNAL_83fe4e26_4_k_cu_96931b27_38564cuda3std3__419piecewise_constructE)
_ZN39_INTERNAL_83fe4e26_4_k_cu_96931b27_38564cuda3std3__419piecewise_constructE:
	.zero		1
	.type		_ZN39_INTERNAL_83fe4e26_4_k_cu_96931b27_38564cuda3std3__45__cpo4cendE,@object
	.size		_ZN39_INTERNAL_83fe4e26_4_k_cu_96931b27_38564cuda3std3__45__cpo4cendE,(_ZN39_INTERNAL_83fe4e26_4_k_cu_96931b27_38564cuda3std6ranges3__45__cpo4swapE - _ZN39_INTERNAL_83fe4e26_4_k_cu_96931b27_38564cuda3std3__45__cpo4cendE)
_ZN39_INTERNAL_83fe4e26_4_k_cu_96931b27_38564cuda3std3__45__cpo4cendE:
	.zero		1
	.type		_ZN39_INTERNAL_83fe4e26_4_k_cu_96931b27_38564cuda3std6ranges3__45__cpo4swapE,@object
	.size		_ZN39_INTERNAL_83fe4e26_4_k_cu_96931b27_38564cuda3std6ranges3__45__cpo4swapE,(.L_8 - _ZN39_INTERNAL_83fe4e26_4_k_cu_96931b27_38564cuda3std6ranges3__45__cpo4swapE)
_ZN39_INTERNAL_83fe4e26_4_k_cu_96931b27_38564cuda3std6ranges3__45__cpo4swapE:
	.zero		1
.L_8:


//--------------------- .nv.constant0._ZN7cutlass13device_kernelINS_4gemm6kernel13GemmUniversalIN4cute5tupleIJiiiiEEENS1_10collective13CollectiveMmaINS1_34MainloopSm90TmaGmmaWarpSpecializedILi4ENS5_IJNS4_1CILi2EEESB_NSA_ILi1EEEEEENS1_32KernelTmaWarpSpecializedPingpongEEENS5_IJNSA_ILi64EEENSA_ILi256EEENSA_ILi32EEEEEENS_6half_tENS5_IJlSC_lEEESK_SL_NS4_8TiledMMAINS4_8MMA_AtomIJNS4_4SM904GMMA26MMA_64x256x16_F32F16F16_SSILNSP_5MajorE0ELSR_0ELNSP_7ScaleInE1ELSS_1EEEEEENS4_6LayoutINS5_IJSC_SC_SC_EEENS5_IJNSA_ILi0EEESX_SX_EEEEENS5_IJNS4_10UnderscoreES10_S10_EEEEENS4_23SM90_TMA_LOAD_MULTICASTENS4_14ComposedLayoutINS4_7SwizzleILi2ELi4ELi3EEENS4_18smem_ptr_flag_bitsILi16EEENSV_INS5_IJNSA_ILi8EEESI_EEENS5_IJSI_SC_EEEEEEEvNS4_8identityES13_S1D_vS1E_EENS_8epilogue10collective6detail29Sm90TmaWarpSpecializedAdapterINS1H_15DefaultEpilogueISK_SL_SL_NS1G_6thread17LinearCombinationISK_Li1EffLNS1L_9ScaleType4KindE0ELNS_15FloatRoundStyleE2ESK_EENS1_15EpilogueDefaultEEEEEvvEEEEvNT_6ParamsE --------------------------
	.section	.nv.constant0._ZN7cutlass13device_kernelINS_4gemm6kernel13GemmUniversalIN4cute5tupleIJiiiiEEENS1_10collective13CollectiveMmaINS1_34MainloopSm90TmaGmmaWarpSpecializedILi4ENS5_IJNS4_1CILi2EEESB_NSA_ILi1EEEEEENS1_32KernelTmaWarpSpecializedPingpongEEENS5_IJNSA_ILi64EEENSA_ILi256EEENSA_ILi32EEEEEENS_6half_tENS5_IJlSC_lEEESK_SL_NS4_8TiledMMAINS4_8MMA_AtomIJNS4_4SM904GMMA26MMA_64x256x16_F32F16F16_SSILNSP_5MajorE0ELSR_0ELNSP_7ScaleInE1ELSS_1EEEEEENS4_6LayoutINS5_IJSC_SC_SC_EEENS5_IJNSA_ILi0EEESX_SX_EEEEENS5_IJNS4_10UnderscoreES10_S10_EEEEENS4_23SM90_TMA_LOAD_MULTICASTENS4_14ComposedLayoutINS4_7SwizzleILi2ELi4ELi3EEENS4_18smem_ptr_flag_bitsILi16EEENSV_INS5_IJNSA_ILi8EEESI_EEENS5_IJSI_SC_EEEEEEEvNS4_8identityES13_S1D_vS1E_EENS_8epilogue10collective6detail29Sm90TmaWarpSpecializedAdapterINS1H_15DefaultEpilogueISK_SL_SL_NS1G_6thread17LinearCombinationISK_Li1EffLNS1L_9ScaleType4KindE0ELNS_15FloatRoundStyleE2ESK_EENS1_15EpilogueDefaultEEEEEvvEEEEvNT_6ParamsE,"a",@progbits
	.sectionflags	@""
	.align	4
.nv.constant0._ZN7cutlass13device_kernelINS_4gemm6kernel13GemmUniversalIN4cute5tupleIJiiiiEEENS1_10collective13CollectiveMmaINS1_34MainloopSm90TmaGmmaWarpSpecializedILi4ENS5_IJNS4_1CILi2EEESB_NSA_ILi1EEEEEENS1_32KernelTmaWarpSpecializedPingpongEEENS5_IJNSA_ILi64EEENSA_ILi256EEENSA_ILi32EEEEEENS_6half_tENS5_IJlSC_lEEESK_SL_NS4_8TiledMMAINS4_8MMA_AtomIJNS4_4SM904GMMA26MMA_64x256x16_F32F16F16_SSILNSP_5MajorE0ELSR_0ELNSP_7ScaleInE1ELSS_1EEEEEENS4_6LayoutINS5_IJSC_SC_SC_EEENS5_IJNSA_ILi0EEESX_SX_EEEEENS5_IJNS4_10UnderscoreES10_S10_EEEEENS4_23SM90_TMA_LOAD_MULTICASTENS4_14ComposedLayoutINS4_7SwizzleILi2ELi4ELi3EEENS4_18smem_ptr_flag_bitsILi16EEENSV_INS5_IJNSA_ILi8EEESI_EEENS5_IJSI_SC_EEEEEEEvNS4_8identityES13_S1D_vS1E_EENS_8epilogue10collective6detail29Sm90TmaWarpSpecializedAdapterINS1H_15DefaultEpilogueISK_SL_SL_NS1G_6thread17LinearCombinationISK_Li1EffLNS1L_9ScaleType4KindE0ELNS_15FloatRoundStyleE2ESK_EENS1_15EpilogueDefaultEEEEEvvEEEEvNT_6ParamsE:
	.zero		1664


//--------------------- SYMBOLS --------------------------

	.type		.nv.reservedSmem.offset0,@object
	.size		.nv.reservedSmem.offset0,0x4
	.type		__assertfail,@function
